	.target	sm_103a

	.elftype	@"ET_EXEC"


//--------------------- .note.nv.tkinfo           --------------------------
	.section	.note.nv.tkinfo,"",@"SHT_NOTE"
	.sectionflags	@"SHF_NOTE_NV_TKINFO"
	.tkinfo
        /*0018*/ 	.word	0x00000002
        /*0030*/ 	.string	""
        /*0030*/ 	.string	"ptxas"
        /*0030*/ 	.string	"Cuda compilation tools, release 13.0, V13.0.88"
        /*0030*/ 	.string	"Build cuda_13.0.r13.0/compiler.36424714_0"
        /*0030*/ 	.string	"-arch sm_103a -m 64 "



//--------------------- .note.nv.cuinfo           --------------------------
	.section	.note.nv.cuinfo,"",@"SHT_NOTE"
	.sectionflags	@"SHF_NOTE_NV_CUINFO"
        /*0018*/ 	.short	0x0002
        /*001a*/ 	.short	0x0067
        /*001c*/ 	.short	0x0082
	.zero		2


//--------------------- .nv.info                  --------------------------
	.section	.nv.info,"",@"SHT_CUDA_INFO"
	.align	4


	//----- nvinfo : EIATTR_REGCOUNT
	.align		4
        /*0000*/ 	.byte	0x04, 0x2f
        /*0002*/ 	.short	(.L_12 - .L_11)
	.align		4
.L_11:
        /*0004*/ 	.word	index@(_ZN7cutlass13device_kernelIN5flash11enable_sm90INS1_16FlashAttnFwdSm90INS1_25CollectiveMainloopFwdSm90ILi2EN4cute5tupleIJNS5_1CILi1EEES8_S8_EEENS6_IJNS7_ILi192EEENS7_ILi160EEENS7_ILi64EEEEEELi64ENS_12float_e4m3_tEfNS_4arch4Sm90ELb1ELb0ELb0ELb1ELb1ELb1ELb0ELb1ELb1ELb1ELb0ELb0EEENS1_21CollectiveEpilogueFwdINS6_IJSA_SC_SB_EEES9_NS_10bfloat16_tESG_Li384ELb1ELb1ELb0ELb1EEENS1_36VarlenDynamicPersistentTileSchedulerILi192ELi160ELi384ELi128ELb0ELb1ELb1ELb1ELb1ELb1EEEEEEEEEvNT_6ParamsE)
        /*0008*/ 	.word	0x00000004


	//----- nvinfo : EIATTR_FRAME_SIZE
	.align		4
.L_12:
        /*000c*/ 	.byte	0x04, 0x11
        /*000e*/ 	.short	(.L_14 - .L_13)
	.align		4
.L_13:
        /*0010*/ 	.word	index@(_ZN7cutlass13device_kernelIN5flash11enable_sm90INS1_16FlashAttnFwdSm90INS1_25CollectiveMainloopFwdSm90ILi2EN4cute5tupleIJNS5_1CILi1EEES8_S8_EEENS6_IJNS7_ILi192EEENS7_ILi160EEENS7_ILi64EEEEEELi64ENS_12float_e4m3_tEfNS_4arch4Sm90ELb1ELb0ELb0ELb1ELb1ELb1ELb0ELb1ELb1ELb1ELb0ELb0EEENS1_21CollectiveEpilogueFwdINS6_IJSA_SC_SB_EEES9_NS_10bfloat16_tESG_Li384ELb1ELb1ELb0ELb1EEENS1_36VarlenDynamicPersistentTileSchedulerILi192ELi160ELi384ELi128ELb0ELb1ELb1ELb1ELb1ELb1EEEEEEEEEvNT_6ParamsE)
        /*0014*/ 	.word	0x00000000


	//----- nvinfo : EIATTR_REGCOUNT
	.align		4
.L_14:
        /*0018*/ 	.byte	0x04, 0x2f
        /*001a*/ 	.short	(.L_16 - .L_15)
	.align		4
.L_15:
        /*001c*/ 	.word	index@(_ZN7cutlass13device_kernelIN5flash11enable_sm90INS1_16FlashAttnFwdSm90INS1_25CollectiveMainloopFwdSm90ILi2EN4cute5tupleIJNS5_1CILi1EEES8_S8_EEENS6_IJNS7_ILi192EEENS7_ILi160EEENS7_ILi64EEEEEELi64ENS_12float_e4m3_tEfNS_4arch4Sm90ELb1ELb0ELb0ELb1ELb1ELb0ELb0ELb1ELb1ELb1ELb0ELb0EEENS1_21CollectiveEpilogueFwdINS6_IJSA_SC_SB_EEES9_NS_10bfloat16_tESG_Li384ELb1ELb1ELb0ELb1EEENS1_36VarlenDynamicPersistentTileSchedulerILi192ELi160ELi384ELi128ELb0ELb1ELb1ELb1ELb1ELb1EEEEEEEEEvNT_6ParamsE)
        /*0020*/ 	.word	0x00000004


	//----- nvinfo : EIATTR_FRAME_SIZE
	.align		4
.L_16:
        /*0024*/ 	.byte	0x04, 0x11
        /*0026*/ 	.short	(.L_18 - .L_17)
	.align		4
.L_17:
        /*0028*/ 	.word	index@(_ZN7cutlass13device_kernelIN5flash11enable_sm90INS1_16FlashAttnFwdSm90INS1_25CollectiveMainloopFwdSm90ILi2EN4cute5tupleIJNS5_1CILi1EEES8_S8_EEENS6_IJNS7_ILi192EEENS7_ILi160EEENS7_ILi64EEEEEELi64ENS_12float_e4m3_tEfNS_4arch4Sm90ELb1ELb0ELb0ELb1ELb1ELb0ELb0ELb1ELb1ELb1ELb0ELb0EEENS1_21CollectiveEpilogueFwdINS6_IJSA_SC_SB_EEES9_NS_10bfloat16_tESG_Li384ELb1ELb1ELb0ELb1EEENS1_36VarlenDynamicPersistentTileSchedulerILi192ELi160ELi384ELi128ELb0ELb1ELb1ELb1ELb1ELb1EEEEEEEEEvNT_6ParamsE)
        /*002c*/ 	.word	0x00000000


	//----- nvinfo : EIATTR_REGCOUNT
	.align		4
.L_18:
        /*0030*/ 	.byte	0x04, 0x2f
        /*0032*/ 	.short	(.L_20 - .L_19)
	.align		4
.L_19:
        /*0034*/ 	.word	index@(_ZN7cutlass13device_kernelIN5flash11enable_sm90INS1_16FlashAttnFwdSm90INS1_25CollectiveMainloopFwdSm90ILi2EN4cute5tupleIJNS5_1CILi1EEES8_S8_EEENS6_IJNS7_ILi192EEENS7_ILi160EEENS7_ILi64EEEEEELi64ENS_12float_e4m3_tEfNS_4arch4Sm90ELb1ELb0ELb0ELb0ELb1ELb0ELb0ELb1ELb1ELb1ELb0ELb0EEENS1_21CollectiveEpilogueFwdINS6_IJSA_SC_SB_EEES9_NS_10bfloat16_tESG_Li384ELb0ELb1ELb0ELb1EEENS1_30DynamicPersistentTileSchedulerILi384ELi128ELb0ELb1ELb1EEEEEEEEEvNT_6ParamsE)
        /*0038*/ 	.word	0x00000004


	//----- nvinfo : EIATTR_FRAME_SIZE
	.align		4
.L_20:
        /*003c*/ 	.byte	0x04, 0x11
        /*003e*/ 	.short	(.L_22 - .L_21)
	.align		4
.L_21:
        /*0040*/ 	.word	index@(_ZN7cutlass13device_kernelIN5flash11enable_sm90INS1_16FlashAttnFwdSm90INS1_25CollectiveMainloopFwdSm90ILi2EN4cute5tupleIJNS5_1CILi1EEES8_S8_EEENS6_IJNS7_ILi192EEENS7_ILi160EEENS7_ILi64EEEEEELi64ENS_12float_e4m3_tEfNS_4arch4Sm90ELb1ELb0ELb0ELb0ELb1ELb0ELb0ELb1ELb1ELb1ELb0ELb0EEENS1_21CollectiveEpilogueFwdINS6_IJSA_SC_SB_EEES9_NS_10bfloat16_tESG_Li384ELb0ELb1ELb0ELb1EEENS1_30DynamicPersistentTileSchedulerILi384ELi128ELb0ELb1ELb1EEEEEEEEEvNT_6ParamsE)
        /*0044*/ 	.word	0x00000000


	//----- nvinfo : EIATTR_REGCOUNT
	.align		4
.L_22:
        /*0048*/ 	.byte	0x04, 0x2f
        /*004a*/ 	.short	(.L_24 - .L_23)
	.align		4
.L_23:
        /*004c*/ 	.word	index@(_ZN7cutlass13device_kernelIN5flash11enable_sm90INS1_16FlashAttnFwdSm90INS1_25CollectiveMainloopFwdSm90ILi2EN4cute5tupleIJNS5_1CILi1EEES8_S8_EEENS6_IJNS7_ILi192EEENS7_ILi160EEENS7_ILi64EEEEEELi64ENS_12float_e4m3_tEfNS_4arch4Sm90ELb0ELb1ELb0ELb1ELb1ELb1ELb0ELb1ELb1ELb1ELb0ELb0EEENS1_21CollectiveEpilogueFwdINS6_IJSA_SC_SB_EEES9_NS_10bfloat16_tESG_Li384ELb1ELb1ELb0ELb1EEENS1_36VarlenDynamicPersistentTileSchedulerILi192ELi160ELi384ELi128ELb0ELb1ELb1ELb1ELb0ELb1EEEEEEEEEvNT_6ParamsE)
        /*0050*/ 	.word	0x00000004


	//----- nvinfo : EIATTR_FRAME_SIZE
	.align		4
.L_24:
        /*0054*/ 	.byte	0x04, 0x11
        /*0056*/ 	.short	(.L_26 - .L_25)
	.align		4
.L_25:
        /*0058*/ 	.word	index@(_ZN7cutlass13device_kernelIN5flash11enable_sm90INS1_16FlashAttnFwdSm90INS1_25CollectiveMainloopFwdSm90ILi2EN4cute5tupleIJNS5_1CILi1EEES8_S8_EEENS6_IJNS7_ILi192EEENS7_ILi160EEENS7_ILi64EEEEEELi64ENS_12float_e4m3_tEfNS_4arch4Sm90ELb0ELb1ELb0ELb1ELb1ELb1ELb0ELb1ELb1ELb1ELb0ELb0EEENS1_21CollectiveEpilogueFwdINS6_IJSA_SC_SB_EEES9_NS_10bfloat16_tESG_Li384ELb1ELb1ELb0ELb1EEENS1_36VarlenDynamicPersistentTileSchedulerILi192ELi160ELi384ELi128ELb0ELb1ELb1ELb1ELb0ELb1EEEEEEEEEvNT_6ParamsE)
        /*005c*/ 	.word	0x00000000


	//----- nvinfo : EIATTR_REGCOUNT
	.align		4
.L_26:
        /*0060*/ 	.byte	0x04, 0x2f
        /*0062*/ 	.short	(.L_28 - .L_27)
	.align		4
.L_27:
        /*0064*/ 	.word	index@(_ZN7cutlass13device_kernelIN5flash11enable_sm90INS1_16FlashAttnFwdSm90INS1_25CollectiveMainloopFwdSm90ILi2EN4cute5tupleIJNS5_1CILi1EEES8_S8_EEENS6_IJNS7_ILi192EEENS7_ILi160EEENS7_ILi64EEEEEELi64ENS_12float_e4m3_tEfNS_4arch4Sm90ELb0ELb1ELb0ELb1ELb1ELb0ELb0ELb1ELb1ELb1ELb0ELb0EEENS1_21CollectiveEpilogueFwdINS6_IJSA_SC_SB_EEES9_NS_10bfloat16_tESG_Li384ELb1ELb1ELb0ELb1EEENS1_36VarlenDynamicPersistentTileSchedulerILi192ELi160ELi384ELi128ELb0ELb1ELb1ELb1ELb0ELb1EEEEEEEEEvNT_6ParamsE)
        /*0068*/ 	.word	0x00000004


	//----- nvinfo : EIATTR_FRAME_SIZE
	.align		4
.L_28:
        /*006c*/ 	.byte	0x04, 0x11
        /*006e*/ 	.short	(.L_30 - .L_29)
	.align		4
.L_29:
        /*0070*/ 	.word	index@(_ZN7cutlass13device_kernelIN5flash11enable_sm90INS1_16FlashAttnFwdSm90INS1_25CollectiveMainloopFwdSm90ILi2EN4cute5tupleIJNS5_1CILi1EEES8_S8_EEENS6_IJNS7_ILi192EEENS7_ILi160EEENS7_ILi64EEEEEELi64ENS_12float_e4m3_tEfNS_4arch4Sm90ELb0ELb1ELb0ELb1ELb1ELb0ELb0ELb1ELb1ELb1ELb0ELb0EEENS1_21CollectiveEpilogueFwdINS6_IJSA_SC_SB_EEES9_NS_10bfloat16_tESG_Li384ELb1ELb1ELb0ELb1EEENS1_36VarlenDynamicPersistentTileSchedulerILi192ELi160ELi384ELi128ELb0ELb1ELb1ELb1ELb0ELb1EEEEEEEEEvNT_6ParamsE)
        /*0074*/ 	.word	0x00000000


	//----- nvinfo : EIATTR_REGCOUNT
	.align		4
.L_30:
        /*0078*/ 	.byte	0x04, 0x2f
        /*007a*/ 	.short	(.L_32 - .L_31)
	.align		4
.L_31:
        /*007c*/ 	.word	index@(_ZN7cutlass13device_kernelIN5flash11enable_sm90INS1_16FlashAttnFwdSm90INS1_25CollectiveMainloopFwdSm90ILi2EN4cute5tupleIJNS5_1CILi1EEES8_S8_EEENS6_IJNS7_ILi192EEENS7_ILi160EEENS7_ILi64EEEEEELi64ENS_12float_e4m3_tEfNS_4arch4Sm90ELb0ELb1ELb0ELb0ELb1ELb0ELb0ELb1ELb1ELb1ELb0ELb0EEENS1_21CollectiveEpilogueFwdINS6_IJSA_SC_SB_EEES9_NS_10bfloat16_tESG_Li384ELb0ELb1ELb0ELb1EEENS1_30DynamicPersistentTileSchedulerILi384ELi128ELb0ELb1ELb1EEEEEEEEEvNT_6ParamsE)
        /*0080*/ 	.word	0x00000004


	//----- nvinfo : EIATTR_FRAME_SIZE
	.align		4
.L_32:
        /*0084*/ 	.byte	0x04, 0x11
        /*0086*/ 	.short	(.L_34 - .L_33)
	.align		4
.L_33:
        /*0088*/ 	.word	index@(_ZN7cutlass13device_kernelIN5flash11enable_sm90INS1_16FlashAttnFwdSm90INS1_25CollectiveMainloopFwdSm90ILi2EN4cute5tupleIJNS5_1CILi1EEES8_S8_EEENS6_IJNS7_ILi192EEENS7_ILi160EEENS7_ILi64EEEEEELi64ENS_12float_e4m3_tEfNS_4arch4Sm90ELb0ELb1ELb0ELb0ELb1ELb0ELb0ELb1ELb1ELb1ELb0ELb0EEENS1_21CollectiveEpilogueFwdINS6_IJSA_SC_SB_EEES9_NS_10bfloat16_tESG_Li384ELb0ELb1ELb0ELb1EEENS1_30DynamicPersistentTileSchedulerILi384ELi128ELb0ELb1ELb1EEEEEEEEEvNT_6ParamsE)
        /*008c*/ 	.word	0x00000000


	//----- nvinfo : EIATTR_REGCOUNT
	.align		4
.L_34:
        /*0090*/ 	.byte	0x04, 0x2f
        /*0092*/ 	.short	(.L_36 - .L_35)
	.align		4
.L_35:
        /*0094*/ 	.word	index@(_ZN7cutlass13device_kernelIN5flash11enable_sm90INS1_16FlashAttnFwdSm90INS1_25CollectiveMainloopFwdSm90ILi2EN4cute5tupleIJNS5_1CILi1EEES8_S8_EEENS6_IJNS7_ILi192EEENS7_ILi160EEENS7_ILi64EEEEEELi64ENS_12float_e4m3_tEfNS_4arch4Sm90ELb0ELb0ELb0ELb1ELb1ELb1ELb0ELb1ELb1ELb1ELb0ELb0EEENS1_21CollectiveEpilogueFwdINS6_IJSA_SC_SB_EEES9_NS_10bfloat16_tESG_Li384ELb1ELb1ELb0ELb1EEENS1_36VarlenDynamicPersistentTileSchedulerILi192ELi160ELi384ELi128ELb0ELb1ELb1ELb0ELb1ELb1EEEEEEEEEvNT_6ParamsE)
        /*0098*/ 	.word	0x00000004


	//----- nvinfo : EIATTR_FRAME_SIZE
	.align		4
.L_36:
        /*009c*/ 	.byte	0x04, 0x11
        /*009e*/ 	.short	(.L_38 - .L_37)
	.align		4
.L_37:
        /*00a0*/ 	.word	index@(_ZN7cutlass13device_kernelIN5flash11enable_sm90INS1_16FlashAttnFwdSm90INS1_25CollectiveMainloopFwdSm90ILi2EN4cute5tupleIJNS5_1CILi1EEES8_S8_EEENS6_IJNS7_ILi192EEENS7_ILi160EEENS7_ILi64EEEEEELi64ENS_12float_e4m3_tEfNS_4arch4Sm90ELb0ELb0ELb0ELb1ELb1ELb1ELb0ELb1ELb1ELb1ELb0ELb0EEENS1_21CollectiveEpilogueFwdINS6_IJSA_SC_SB_EEES9_NS_10bfloat16_tESG_Li384ELb1ELb1ELb0ELb1EEENS1_36VarlenDynamicPersistentTileSchedulerILi192ELi160ELi384ELi128ELb0ELb1ELb1ELb0ELb1ELb1EEEEEEEEEvNT_6ParamsE)
        /*00a4*/ 	.word	0x00000000


	//----- nvinfo : EIATTR_REGCOUNT
	.align		4
.L_38:
        /*00a8*/ 	.byte	0x04, 0x2f
        /*00aa*/ 	.short	(.L_40 - .L_39)
	.align		4
.L_39:
        /*00ac*/ 	.word	index@(_ZN7cutlass13device_kernelIN5flash11enable_sm90INS1_16FlashAttnFwdSm90INS1_25CollectiveMainloopFwdSm90ILi2EN4cute5tupleIJNS5_1CILi1EEES8_S8_EEENS6_IJNS7_ILi192EEENS7_ILi160EEENS7_ILi64EEEEEELi64ENS_12float_e4m3_tEfNS_4arch4Sm90ELb0ELb0ELb0ELb1ELb1ELb0ELb0ELb1ELb1ELb1ELb0ELb0EEENS1_21CollectiveEpilogueFwdINS6_IJSA_SC_SB_EEES9_NS_10bfloat16_tESG_Li384ELb1ELb1ELb0ELb1EEENS1_36VarlenDynamicPersistentTileSchedulerILi192ELi160ELi384ELi128ELb0ELb1ELb1ELb0ELb1ELb1EEEEEEEEEvNT_6ParamsE)
        /*00b0*/ 	.word	0x00000004


	//----- nvinfo : EIATTR_FRAME_SIZE
	.align		4
.L_40:
        /*00b4*/ 	.byte	0x04, 0x11
        /*00b6*/ 	.short	(.L_42 - .L_41)
	.align		4
.L_41:
        /*00b8*/ 	.word	index@(_ZN7cutlass13device_kernelIN5flash11enable_sm90INS1_16FlashAttnFwdSm90INS1_25CollectiveMainloopFwdSm90ILi2EN4cute5tupleIJNS5_1CILi1EEES8_S8_EEENS6_IJNS7_ILi192EEENS7_ILi160EEENS7_ILi64EEEEEELi64ENS_12float_e4m3_tEfNS_4arch4Sm90ELb0ELb0ELb0ELb1ELb1ELb0ELb0ELb1ELb1ELb1ELb0ELb0EEENS1_21CollectiveEpilogueFwdINS6_IJSA_SC_SB_EEES9_NS_10bfloat16_tESG_Li384ELb1ELb1ELb0ELb1EEENS1_36VarlenDynamicPersistentTileSchedulerILi192ELi160ELi384ELi128ELb0ELb1ELb1ELb0ELb1ELb1EEEEEEEEEvNT_6ParamsE)
        /*00bc*/ 	.word	0x00000000


	//----- nvinfo : EIATTR_REGCOUNT
	.align		4
.L_42:
        /*00c0*/ 	.byte	0x04, 0x2f
        /*00c2*/ 	.short	(.L_44 - .L_43)
	.align		4
.L_43:
        /*00c4*/ 	.word	index@(_ZN7cutlass13device_kernelIN5flash11enable_sm90INS1_16FlashAttnFwdSm90INS1_25CollectiveMainloopFwdSm90ILi2EN4cute5tupleIJNS5_1CILi1EEES8_S8_EEENS6_IJNS7_ILi192EEENS7_ILi160EEENS7_ILi64EEEEEELi64ENS_12float_e4m3_tEfNS_4arch4Sm90ELb0ELb0ELb0ELb0ELb1ELb0ELb0ELb1ELb1ELb1ELb0ELb0EEENS1_21CollectiveEpilogueFwdINS6_IJSA_SC_SB_EEES9_NS_10bfloat16_tESG_Li384ELb0ELb1ELb0ELb1EEENS1_29StaticPersistentTileSchedulerILb0EEEEEEEEEvNT_6ParamsE)
        /*00c8*/ 	.word	0x00000004


	//----- nvinfo : EIATTR_FRAME_SIZE
	.align		4
.L_44:
        /*00cc*/ 	.byte	0x04, 0x11
        /*00ce*/ 	.short	(.L_46 - .L_45)
	.align		4
.L_45:
        /*00d0*/ 	.word	index@(_ZN7cutlass13device_kernelIN5flash11enable_sm90INS1_16FlashAttnFwdSm90INS1_25CollectiveMainloopFwdSm90ILi2EN4cute5tupleIJNS5_1CILi1EEES8_S8_EEENS6_IJNS7_ILi192EEENS7_ILi160EEENS7_ILi64EEEEEELi64ENS_12float_e4m3_tEfNS_4arch4Sm90ELb0ELb0ELb0ELb0ELb1ELb0ELb0ELb1ELb1ELb1ELb0ELb0EEENS1_21CollectiveEpilogueFwdINS6_IJSA_SC_SB_EEES9_NS_10bfloat16_tESG_Li384ELb0ELb1ELb0ELb1EEENS1_29StaticPersistentTileSchedulerILb0EEEEEEEEEvNT_6ParamsE)
        /*00d4*/ 	.word	0x00000000


	//----- nvinfo : EIATTR_MIN_STACK_SIZE
	.align		4
.L_46:
        /*00d8*/ 	.byte	0x04, 0x12
        /*00da*/ 	.short	(.L_48 - .L_47)
	.align		4
.L_47:
        /*00dc*/ 	.word	index@(_ZN7cutlass13device_kernelIN5flash11enable_sm90INS1_16FlashAttnFwdSm90INS1_25CollectiveMainloopFwdSm90ILi2EN4cute5tupleIJNS5_1CILi1EEES8_S8_EEENS6_IJNS7_ILi192EEENS7_ILi160EEENS7_ILi64EEEEEELi64ENS_12float_e4m3_tEfNS_4arch4Sm90ELb0ELb0ELb0ELb0ELb1ELb0ELb0ELb1ELb1ELb1ELb0ELb0EEENS1_21CollectiveEpilogueFwdINS6_IJSA_SC_SB_EEES9_NS_10bfloat16_tESG_Li384ELb0ELb1ELb0ELb1EEENS1_29StaticPersistentTileSchedulerILb0EEEEEEEEEvNT_6ParamsE)
        /*00e0*/ 	.word	0x00000000


	//----- nvinfo : EIATTR_MIN_STACK_SIZE
	.align		4
.L_48:
        /*00e4*/ 	.byte	0x04, 0x12
        /*00e6*/ 	.short	(.L_50 - .L_49)
	.align		4
.L_49:
        /*00e8*/ 	.word	index@(_ZN7cutlass13device_kernelIN5flash11enable_sm90INS1_16FlashAttnFwdSm90INS1_25CollectiveMainloopFwdSm90ILi2EN4cute5tupleIJNS5_1CILi1EEES8_S8_EEENS6_IJNS7_ILi192EEENS7_ILi160EEENS7_ILi64EEEEEELi64ENS_12float_e4m3_tEfNS_4arch4Sm90ELb0ELb0ELb0ELb1ELb1ELb0ELb0ELb1ELb1ELb1ELb0ELb0EEENS1_21CollectiveEpilogueFwdINS6_IJSA_SC_SB_EEES9_NS_10bfloat16_tESG_Li384ELb1ELb1ELb0ELb1EEENS1_36VarlenDynamicPersistentTileSchedulerILi192ELi160ELi384ELi128ELb0ELb1ELb1ELb0ELb1ELb1EEEEEEEEEvNT_6ParamsE)
        /*00ec*/ 	.word	0x00000000


	//----- nvinfo : EIATTR_MIN_STACK_SIZE
	.align		4
.L_50:
        /*00f0*/ 	.byte	0x04, 0x12
        /*00f2*/ 	.short	(.L_52 - .L_51)
	.align		4
.L_51:
        /*00f4*/ 	.word	index@(_ZN7cutlass13device_kernelIN5flash11enable_sm90INS1_16FlashAttnFwdSm90INS1_25CollectiveMainloopFwdSm90ILi2EN4cute5tupleIJNS5_1CILi1EEES8_S8_EEENS6_IJNS7_ILi192EEENS7_ILi160EEENS7_ILi64EEEEEELi64ENS_12float_e4m3_tEfNS_4arch4Sm90ELb0ELb0ELb0ELb1ELb1ELb1ELb0ELb1ELb1ELb1ELb0ELb0EEENS1_21CollectiveEpilogueFwdINS6_IJSA_SC_SB_EEES9_NS_10bfloat16_tESG_Li384ELb1ELb1ELb0ELb1EEENS1_36VarlenDynamicPersistentTileSchedulerILi192ELi160ELi384ELi128ELb0ELb1ELb1ELb0ELb1ELb1EEEEEEEEEvNT_6ParamsE)
        /*00f8*/ 	.word	0x00000000


	//----- nvinfo : EIATTR_MIN_STACK_SIZE
	.align		4
.L_52:
        /*00fc*/ 	.byte	0x04, 0x12
        /*00fe*/ 	.short	(.L_54 - .L_53)
	.align		4
.L_53:
        /*0100*/ 	.word	index@(_ZN7cutlass13device_kernelIN5flash11enable_sm90INS1_16FlashAttnFwdSm90INS1_25CollectiveMainloopFwdSm90ILi2EN4cute5tupleIJNS5_1CILi1EEES8_S8_EEENS6_IJNS7_ILi192EEENS7_ILi160EEENS7_ILi64EEEEEELi64ENS_12float_e4m3_tEfNS_4arch4Sm90ELb0ELb1ELb0ELb0ELb1ELb0ELb0ELb1ELb1ELb1ELb0ELb0EEENS1_21CollectiveEpilogueFwdINS6_IJSA_SC_SB_EEES9_NS_10bfloat16_tESG_Li384ELb0ELb1ELb0ELb1EEENS1_30DynamicPersistentTileSchedulerILi384ELi128ELb0ELb1ELb1EEEEEEEEEvNT_6ParamsE)
        /*0104*/ 	.word	0x00000000


	//----- nvinfo : EIATTR_MIN_STACK_SIZE
	.align		4
.L_54:
        /*0108*/ 	.byte	0x04, 0x12
        /*010a*/ 	.short	(.L_56 - .L_55)
	.align		4
.L_55:
        /*010c*/ 	.word	index@(_ZN7cutlass13device_kernelIN5flash11enable_sm90INS1_16FlashAttnFwdSm90INS1_25CollectiveMainloopFwdSm90ILi2EN4cute5tupleIJNS5_1CILi1EEES8_S8_EEENS6_IJNS7_ILi192EEENS7_ILi160EEENS7_ILi64EEEEEELi64ENS_12float_e4m3_tEfNS_4arch4Sm90ELb0ELb1ELb0ELb1ELb1ELb0ELb0ELb1ELb1ELb1ELb0ELb0EEENS1_21CollectiveEpilogueFwdINS6_IJSA_SC_SB_EEES9_NS_10bfloat16_tESG_Li384ELb1ELb1ELb0ELb1EEENS1_36VarlenDynamicPersistentTileSchedulerILi192ELi160ELi384ELi128ELb0ELb1ELb1ELb1ELb0ELb1EEEEEEEEEvNT_6ParamsE)
        /*0110*/ 	.word	0x00000000


	//----- nvinfo : EIATTR_MIN_STACK_SIZE
	.align		4
.L_56:
        /*0114*/ 	.byte	0x04, 0x12
        /*0116*/ 	.short	(.L_58 - .L_57)
	.align		4
.L_57:
        /*0118*/ 	.word	index@(_ZN7cutlass13device_kernelIN5flash11enable_sm90INS1_16FlashAttnFwdSm90INS1_25CollectiveMainloopFwdSm90ILi2EN4cute5tupleIJNS5_1CILi1EEES8_S8_EEENS6_IJNS7_ILi192EEENS7_ILi160EEENS7_ILi64EEEEEELi64ENS_12float_e4m3_tEfNS_4arch4Sm90ELb0ELb1ELb0ELb1ELb1ELb1ELb0ELb1ELb1ELb1ELb0ELb0EEENS1_21CollectiveEpilogueFwdINS6_IJSA_SC_SB_EEES9_NS_10bfloat16_tESG_Li384ELb1ELb1ELb0ELb1EEENS1_36VarlenDynamicPersistentTileSchedulerILi192ELi160ELi384ELi128ELb0ELb1ELb1ELb1ELb0ELb1EEEEEEEEEvNT_6ParamsE)
        /*011c*/ 	.word	0x00000000


	//----- nvinfo : EIATTR_MIN_STACK_SIZE
	.align		4
.L_58:
        /*0120*/ 	.byte	0x04, 0x12
        /*0122*/ 	.short	(.L_60 - .L_59)
	.align		4
.L_59:
        /*0124*/ 	.word	index@(_ZN7cutlass13device_kernelIN5flash11enable_sm90INS1_16FlashAttnFwdSm90INS1_25CollectiveMainloopFwdSm90ILi2EN4cute5tupleIJNS5_1CILi1EEES8_S8_EEENS6_IJNS7_ILi192EEENS7_ILi160EEENS7_ILi64EEEEEELi64ENS_12float_e4m3_tEfNS_4arch4Sm90ELb1ELb0ELb0ELb0ELb1ELb0ELb0ELb1ELb1ELb1ELb0ELb0EEENS1_21CollectiveEpilogueFwdINS6_IJSA_SC_SB_EEES9_NS_10bfloat16_tESG_Li384ELb0ELb1ELb0ELb1EEENS1_30DynamicPersistentTileSchedulerILi384ELi128ELb0ELb1ELb1EEEEEEEEEvNT_6ParamsE)
        /*0128*/ 	.word	0x00000000


	//----- nvinfo : EIATTR_MIN_STACK_SIZE
	.align		4
.L_60:
        /*012c*/ 	.byte	0x04, 0x12
        /*012e*/ 	.short	(.L_62 - .L_61)
	.align		4
.L_61:
        /*0130*/ 	.word	index@(_ZN7cutlass13device_kernelIN5flash11enable_sm90INS1_16FlashAttnFwdSm90INS1_25CollectiveMainloopFwdSm90ILi2EN4cute5tupleIJNS5_1CILi1EEES8_S8_EEENS6_IJNS7_ILi192EEENS7_ILi160EEENS7_ILi64EEEEEELi64ENS_12float_e4m3_tEfNS_4arch4Sm90ELb1ELb0ELb0ELb1ELb1ELb0ELb0ELb1ELb1ELb1ELb0ELb0EEENS1_21CollectiveEpilogueFwdINS6_IJSA_SC_SB_EEES9_NS_10bfloat16_tESG_Li384ELb1ELb1ELb0ELb1EEENS1_36VarlenDynamicPersistentTileSchedulerILi192ELi160ELi384ELi128ELb0ELb1ELb1ELb1ELb1ELb1EEEEEEEEEvNT_6ParamsE)
        /*0134*/ 	.word	0x00000000


	//----- nvinfo : EIATTR_MIN_STACK_SIZE
	.align		4
.L_62:
        /*0138*/ 	.byte	0x04, 0x12
        /*013a*/ 	.short	(.L_64 - .L_63)
	.align		4
.L_63:
        /*013c*/ 	.word	index@(_ZN7cutlass13device_kernelIN5flash11enable_sm90INS1_16FlashAttnFwdSm90INS1_25CollectiveMainloopFwdSm90ILi2EN4cute5tupleIJNS5_1CILi1EEES8_S8_EEENS6_IJNS7_ILi192EEENS7_ILi160EEENS7_ILi64EEEEEELi64ENS_12float_e4m3_tEfNS_4arch4Sm90ELb1ELb0ELb0ELb1ELb1ELb1ELb0ELb1ELb1ELb1ELb0ELb0EEENS1_21CollectiveEpilogueFwdINS6_IJSA_SC_SB_EEES9_NS_10bfloat16_tESG_Li384ELb1ELb1ELb0ELb1EEENS1_36VarlenDynamicPersistentTileSchedulerILi192ELi160ELi384ELi128ELb0ELb1ELb1ELb1ELb1ELb1EEEEEEEEEvNT_6ParamsE)
        /*0140*/ 	.word	0x00000000
.L_64:


//--------------------- .nv.compat                --------------------------
	.section	.nv.compat,"",@"SHT_CUDA_COMPAT_INFO"
	.align	4
        /*0000*/ 	.byte	0x02, 0x09, 0x01, 0x00, 0x02, 0x02, 0x01, 0x00, 0x02, 0x05, 0x05, 0x00, 0x03, 0x07, 0x01, 0x01
        /*0010*/ 	.byte	0x02, 0x03, 0x00, 0x00, 0x02, 0x06, 0x01, 0x00, 0x04, 0x0b, 0x08, 0x00, 0x00, 0x00, 0x00, 0x00
        /*0020*/ 	.byte	0x00, 0x00, 0x00, 0x00


//--------------------- .nv.info._ZN7cutlass13device_kernelIN5flash11enable_sm90INS1_16FlashAttnFwdSm90INS1_25CollectiveMainloopFwdSm90ILi2EN4cute5tupleIJNS5_1CILi1EEES8_S8_EEENS6_IJNS7_ILi192EEENS7_ILi160EEENS7_ILi64EEEEEELi64ENS_12float_e4m3_tEfNS_4arch4Sm90ELb0ELb0ELb0ELb0ELb1ELb0ELb0ELb1ELb1ELb1ELb0ELb0EEENS1_21CollectiveEpilogueFwdINS6_IJSA_SC_SB_EEES9_NS_10bfloat16_tESG_Li384ELb0ELb1ELb0ELb1EEENS1_29StaticPersistentTileSchedulerILb0EEEEEEEEEvNT_6ParamsE --------------------------
	.section	.nv.info._ZN7cutlass13device_kernelIN5flash11enable_sm90INS1_16FlashAttnFwdSm90INS1_25CollectiveMainloopFwdSm90ILi2EN4cute5tupleIJNS5_1CILi1EEES8_S8_EEENS6_IJNS7_ILi192EEENS7_ILi160EEENS7_ILi64EEEEEELi64ENS_12float_e4m3_tEfNS_4arch4Sm90ELb0ELb0ELb0ELb0ELb1ELb0ELb0ELb1ELb1ELb1ELb0ELb0EEENS1_21CollectiveEpilogueFwdINS6_IJSA_SC_SB_EEES9_NS_10bfloat16_tESG_Li384ELb0ELb1ELb0ELb1EEENS1_29StaticPersistentTileSchedulerILb0EEEEEEEEEvNT_6ParamsE,"",@"SHT_CUDA_INFO"
	.sectionflags	@""
	.align	4


	//----- nvinfo : EIATTR_CUDA_API_VERSION
	.align		4
        /*0000*/ 	.byte	0x04, 0x37
        /*0002*/ 	.short	(.L_66 - .L_65)
.L_65:
        /*0004*/ 	.word	0x00000082


	//----- nvinfo : EIATTR_KPARAM_INFO
	.align		4
.L_66:
        /*0008*/ 	.byte	0x04, 0x17
        /*000a*/ 	.short	(.L_68 - .L_67)
.L_67:
        /*000c*/ 	.word	0x00000000
        /*0010*/ 	.short	0x0000
        /*0012*/ 	.short	0x0000
        /*0014*/ 	.byte	0x00, 0xf0, 0x01, 0x28


	//----- nvinfo : EIATTR_SPARSE_MMA_MASK
	.align		4
.L_68:
        /*0018*/ 	.byte	0x03, 0x50
        /*001a*/ 	.short	0x0000


	//----- nvinfo : EIATTR_MAXREG_COUNT
	.align		4
        /*001c*/ 	.byte	0x03, 0x1b
        /*001e*/ 	.short	0x0080


	//----- nvinfo : EIATTR_MERCURY_ISA_VERSION
	.align		4
        /*0020*/ 	.byte	0x03, 0x5f
        /*0022*/ 	.short	0x0101


	//----- nvinfo : EIATTR_VRC_CTA_INIT_COUNT
	.align		4
        /*0024*/ 	.byte	0x02, 0x4a
	.zero		1
	.zero		1


	//----- nvinfo : EIATTR_EXIT_INSTR_OFFSETS
	.align		4
        /*0028*/ 	.byte	0x04, 0x1c
        /*002a*/ 	.short	(.L_70 - .L_69)


	//   ....[0]....
.L_69:
        /*002c*/ 	.word	0x00000010


	//----- nvinfo : EIATTR_MAX_THREADS
	.align		4
.L_70:
        /*0030*/ 	.byte	0x04, 0x05
        /*0032*/ 	.short	(.L_72 - .L_71)
.L_71:
        /*0034*/ 	.word	0x00000200
        /*0038*/ 	.word	0x00000001
        /*003c*/ 	.word	0x00000001


	//----- nvinfo : EIATTR_CBANK_PARAM_SIZE
	.align		4
.L_72:
        /*0040*/ 	.byte	0x03, 0x19
        /*0042*/ 	.short	0x0a00


	//----- nvinfo : EIATTR_PARAM_CBANK
	.align		4
        /*0044*/ 	.byte	0x04, 0x0a
        /*0046*/ 	.short	(.L_74 - .L_73)
	.align		4
.L_73:
        /*0048*/ 	.word	index@(.nv.constant0._ZN7cutlass13device_kernelIN5flash11enable_sm90INS1_16FlashAttnFwdSm90INS1_25CollectiveMainloopFwdSm90ILi2EN4cute5tupleIJNS5_1CILi1EEES8_S8_EEENS6_IJNS7_ILi192EEENS7_ILi160EEENS7_ILi64EEEEEELi64ENS_12float_e4m3_tEfNS_4arch4Sm90ELb0ELb0ELb0ELb0ELb1ELb0ELb0ELb1ELb1ELb1ELb0ELb0EEENS1_21CollectiveEpilogueFwdINS6_IJSA_SC_SB_EEES9_NS_10bfloat16_tESG_Li384ELb0ELb1ELb0ELb1EEENS1_29StaticPersistentTileSchedulerILb0EEEEEEEEEvNT_6ParamsE)
        /*004c*/ 	.short	0x0380
        /*004e*/ 	.short	0x0a00


	//----- nvinfo : EIATTR_SW_WAR
	.align		4
.L_74:
        /*0050*/ 	.byte	0x04, 0x36
        /*0052*/ 	.short	(.L_76 - .L_75)
.L_75:
        /*0054*/ 	.word	0x00000008
.L_76:


//--------------------- .nv.info._ZN7cutlass13device_kernelIN5flash11enable_sm90INS1_16FlashAttnFwdSm90INS1_25CollectiveMainloopFwdSm90ILi2EN4cute5tupleIJNS5_1CILi1EEES8_S8_EEENS6_IJNS7_ILi192EEENS7_ILi160EEENS7_ILi64EEEEEELi64ENS_12float_e4m3_tEfNS_4arch4Sm90ELb0ELb0ELb0ELb1ELb1ELb0ELb0ELb1ELb1ELb1ELb0ELb0EEENS1_21CollectiveEpilogueFwdINS6_IJSA_SC_SB_EEES9_NS_10bfloat16_tESG_Li384ELb1ELb1ELb0ELb1EEENS1_36VarlenDynamicPersistentTileSchedulerILi192ELi160ELi384ELi128ELb0ELb1ELb1ELb0ELb1ELb1EEEEEEEEEvNT_6ParamsE --------------------------
	.section	.nv.info._ZN7cutlass13device_kernelIN5flash11enable_sm90INS1_16FlashAttnFwdSm90INS1_25CollectiveMainloopFwdSm90ILi2EN4cute5tupleIJNS5_1CILi1EEES8_S8_EEENS6_IJNS7_ILi192EEENS7_ILi160EEENS7_ILi64EEEEEELi64ENS_12float_e4m3_tEfNS_4arch4Sm90ELb0ELb0ELb0ELb1ELb1ELb0ELb0ELb1ELb1ELb1ELb0ELb0EEENS1_21CollectiveEpilogueFwdINS6_IJSA_SC_SB_EEES9_NS_10bfloat16_tESG_Li384ELb1ELb1ELb0ELb1EEENS1_36VarlenDynamicPersistentTileSchedulerILi192ELi160ELi384ELi128ELb0ELb1ELb1ELb0ELb1ELb1EEEEEEEEEvNT_6ParamsE,"",@"SHT_CUDA_INFO"
	.sectionflags	@""
	.align	4


	//----- nvinfo : EIATTR_CUDA_API_VERSION
	.align		4
        /*0000*/ 	.byte	0x04, 0x37
        /*0002*/ 	.short	(.L_78 - .L_77)
.L_77:
        /*0004*/ 	.word	0x00000082


	//----- nvinfo : EIATTR_KPARAM_INFO
	.align		4
.L_78:
        /*0008*/ 	.byte	0x04, 0x17
        /*000a*/ 	.short	(.L_80 - .L_79)
.L_79:
        /*000c*/ 	.word	0x00000000
        /*0010*/ 	.short	0x0000
        /*0012*/ 	.short	0x0000
        /*0014*/ 	.byte	0x00, 0xf0, 0x01, 0x2a


	//----- nvinfo : EIATTR_SPARSE_MMA_MASK
	.align		4
.L_80:
        /*0018*/ 	.byte	0x03, 0x50
        /*001a*/ 	.short	0x0000


	//----- nvinfo : EIATTR_MAXREG_COUNT
	.align		4
        /*001c*/ 	.byte	0x03, 0x1b
        /*001e*/ 	.short	0x0080


	//----- nvinfo : EIATTR_MERCURY_ISA_VERSION
	.align		4
        /*0020*/ 	.byte	0x03, 0x5f
        /*0022*/ 	.short	0x0101


	//----- nvinfo : EIATTR_VRC_CTA_INIT_COUNT
	.align		4
        /*0024*/ 	.byte	0x02, 0x4a
	.zero		1
	.zero		1


	//----- nvinfo : EIATTR_EXIT_INSTR_OFFSETS
	.align		4
        /*0028*/ 	.byte	0x04, 0x1c
        /*002a*/ 	.short	(.L_82 - .L_81)


	//   ....[0]....
.L_81:
        /*002c*/ 	.word	0x00000010


	//----- nvinfo : EIATTR_MAX_THREADS
	.align		4
.L_82:
        /*0030*/ 	.byte	0x04, 0x05
        /*0032*/ 	.short	(.L_84 - .L_83)
.L_83:
        /*0034*/ 	.word	0x00000200
        /*0038*/ 	.word	0x00000001
        /*003c*/ 	.word	0x00000001


	//----- nvinfo : EIATTR_CBANK_PARAM_SIZE
	.align		4
.L_84:
        /*0040*/ 	.byte	0x03, 0x19
        /*0042*/ 	.short	0x0a80


	//----- nvinfo : EIATTR_PARAM_CBANK
	.align		4
        /*0044*/ 	.byte	0x04, 0x0a
        /*0046*/ 	.short	(.L_86 - .L_85)
	.align		4
.L_85:
        /*0048*/ 	.word	index@(.nv.constant0._ZN7cutlass13device_kernelIN5flash11enable_sm90INS1_16FlashAttnFwdSm90INS1_25CollectiveMainloopFwdSm90ILi2EN4cute5tupleIJNS5_1CILi1EEES8_S8_EEENS6_IJNS7_ILi192EEENS7_ILi160EEENS7_ILi64EEEEEELi64ENS_12float_e4m3_tEfNS_4arch4Sm90ELb0ELb0ELb0ELb1ELb1ELb0ELb0ELb1ELb1ELb1ELb0ELb0EEENS1_21CollectiveEpilogueFwdINS6_IJSA_SC_SB_EEES9_NS_10bfloat16_tESG_Li384ELb1ELb1ELb0ELb1EEENS1_36VarlenDynamicPersistentTileSchedulerILi192ELi160ELi384ELi128ELb0ELb1ELb1ELb0ELb1ELb1EEEEEEEEEvNT_6ParamsE)
        /*004c*/ 	.short	0x0380
        /*004e*/ 	.short	0x0a80


	//----- nvinfo : EIATTR_SW_WAR
	.align		4
.L_86:
        /*0050*/ 	.byte	0x04, 0x36
        /*0052*/ 	.short	(.L_88 - .L_87)
.L_87:
        /*0054*/ 	.word	0x00000008
.L_88:


//--------------------- .nv.info._ZN7cutlass13device_kernelIN5flash11enable_sm90INS1_16FlashAttnFwdSm90INS1_25CollectiveMainloopFwdSm90ILi2EN4cute5tupleIJNS5_1CILi1EEES8_S8_EEENS6_IJNS7_ILi192EEENS7_ILi160EEENS7_ILi64EEEEEELi64ENS_12float_e4m3_tEfNS_4arch4Sm90ELb0ELb0ELb0ELb1ELb1ELb1ELb0ELb1ELb1ELb1ELb0ELb0EEENS1_21CollectiveEpilogueFwdINS6_IJSA_SC_SB_EEES9_NS_10bfloat16_tESG_Li384ELb1ELb1ELb0ELb1EEENS1_36VarlenDynamicPersistentTileSchedulerILi192ELi160ELi384ELi128ELb0ELb1ELb1ELb0ELb1ELb1EEEEEEEEEvNT_6ParamsE --------------------------
	.section	.nv.info._ZN7cutlass13device_kernelIN5flash11enable_sm90INS1_16FlashAttnFwdSm90INS1_25CollectiveMainloopFwdSm90ILi2EN4cute5tupleIJNS5_1CILi1EEES8_S8_EEENS6_IJNS7_ILi192EEENS7_ILi160EEENS7_ILi64EEEEEELi64ENS_12float_e4m3_tEfNS_4arch4Sm90ELb0ELb0ELb0ELb1ELb1ELb1ELb0ELb1ELb1ELb1ELb0ELb0EEENS1_21CollectiveEpilogueFwdINS6_IJSA_SC_SB_EEES9_NS_10bfloat16_tESG_Li384ELb1ELb1ELb0ELb1EEENS1_36VarlenDynamicPersistentTileSchedulerILi192ELi160ELi384ELi128ELb0ELb1ELb1ELb0ELb1ELb1EEEEEEEEEvNT_6ParamsE,"",@"SHT_CUDA_INFO"
	.sectionflags	@""
	.align	4


	//----- nvinfo : EIATTR_CUDA_API_VERSION
	.align		4
        /*0000*/ 	.byte	0x04, 0x37
        /*0002*/ 	.short	(.L_90 - .L_89)
.L_89:
        /*0004*/ 	.word	0x00000082


	//----- nvinfo : EIATTR_KPARAM_INFO
	.align		4
.L_90:
        /*0008*/ 	.byte	0x04, 0x17
        /*000a*/ 	.short	(.L_92 - .L_91)
.L_91:
        /*000c*/ 	.word	0x00000000
        /*0010*/ 	.short	0x0000
        /*0012*/ 	.short	0x0000
        /*0014*/ 	.byte	0x00, 0xf0, 0x01, 0x2a


	//----- nvinfo : EIATTR_SPARSE_MMA_MASK
	.align		4
.L_92:
        /*0018*/ 	.byte	0x03, 0x50
        /*001a*/ 	.short	0x0000


	//----- nvinfo : EIATTR_MAXREG_COUNT
	.align		4
        /*001c*/ 	.byte	0x03, 0x1b
        /*001e*/ 	.short	0x0080


	//----- nvinfo : EIATTR_MERCURY_ISA_VERSION
	.align		4
        /*0020*/ 	.byte	0x03, 0x5f
        /*0022*/ 	.short	0x0101


	//----- nvinfo : EIATTR_VRC_CTA_INIT_COUNT
	.align		4
        /*0024*/ 	.byte	0x02, 0x4a
	.zero		1
	.zero		1


	//----- nvinfo : EIATTR_EXIT_INSTR_OFFSETS
	.align		4
        /*0028*/ 	.byte	0x04, 0x1c
        /*002a*/ 	.short	(.L_94 - .L_93)


	//   ....[0]....
.L_93:
        /*002c*/ 	.word	0x00000010


	//----- nvinfo : EIATTR_MAX_THREADS
	.align		4
.L_94:
        /*0030*/ 	.byte	0x04, 0x05
        /*0032*/ 	.short	(.L_96 - .L_95)
.L_95:
        /*0034*/ 	.word	0x00000200
        /*0038*/ 	.word	0x00000001
        /*003c*/ 	.word	0x00000001


	//----- nvinfo : EIATTR_CBANK_PARAM_SIZE
	.align		4
.L_96:
        /*0040*/ 	.byte	0x03, 0x19
        /*0042*/ 	.short	0x0a80


	//----- nvinfo : EIATTR_PARAM_CBANK
	.align		4
        /*0044*/ 	.byte	0x04, 0x0a
        /*0046*/ 	.short	(.L_98 - .L_97)
	.align		4
.L_97:
        /*0048*/ 	.word	index@(.nv.constant0._ZN7cutlass13device_kernelIN5flash11enable_sm90INS1_16FlashAttnFwdSm90INS1_25CollectiveMainloopFwdSm90ILi2EN4cute5tupleIJNS5_1CILi1EEES8_S8_EEENS6_IJNS7_ILi192EEENS7_ILi160EEENS7_ILi64EEEEEELi64ENS_12float_e4m3_tEfNS_4arch4Sm90ELb0ELb0ELb0ELb1ELb1ELb1ELb0ELb1ELb1ELb1ELb0ELb0EEENS1_21CollectiveEpilogueFwdINS6_IJSA_SC_SB_EEES9_NS_10bfloat16_tESG_Li384ELb1ELb1ELb0ELb1EEENS1_36VarlenDynamicPersistentTileSchedulerILi192ELi160ELi384ELi128ELb0ELb1ELb1ELb0ELb1ELb1EEEEEEEEEvNT_6ParamsE)
        /*004c*/ 	.short	0x0380
        /*004e*/ 	.short	0x0a80


	//----- nvinfo : EIATTR_SW_WAR
	.align		4
.L_98:
        /*0050*/ 	.byte	0x04, 0x36
        /*0052*/ 	.short	(.L_100 - .L_99)
.L_99:
        /*0054*/ 	.word	0x00000008
.L_100:


//--------------------- .nv.info._ZN7cutlass13device_kernelIN5flash11enable_sm90INS1_16FlashAttnFwdSm90INS1_25CollectiveMainloopFwdSm90ILi2EN4cute5tupleIJNS5_1CILi1EEES8_S8_EEENS6_IJNS7_ILi192EEENS7_ILi160EEENS7_ILi64EEEEEELi64ENS_12float_e4m3_tEfNS_4arch4Sm90ELb0ELb1ELb0ELb0ELb1ELb0ELb0ELb1ELb1ELb1ELb0ELb0EEENS1_21CollectiveEpilogueFwdINS6_IJSA_SC_SB_EEES9_NS_10bfloat16_tESG_Li384ELb0ELb1ELb0ELb1EEENS1_30DynamicPersistentTileSchedulerILi384ELi128ELb0ELb1ELb1EEEEEEEEEvNT_6ParamsE --------------------------
	.section	.nv.info._ZN7cutlass13device_kernelIN5flash11enable_sm90INS1_16FlashAttnFwdSm90INS1_25CollectiveMainloopFwdSm90ILi2EN4cute5tupleIJNS5_1CILi1EEES8_S8_EEENS6_IJNS7_ILi192EEENS7_ILi160EEENS7_ILi64EEEEEELi64ENS_12float_e4m3_tEfNS_4arch4Sm90ELb0ELb1ELb0ELb0ELb1ELb0ELb0ELb1ELb1ELb1ELb0ELb0EEENS1_21CollectiveEpilogueFwdINS6_IJSA_SC_SB_EEES9_NS_10bfloat16_tESG_Li384ELb0ELb1ELb0ELb1EEENS1_30DynamicPersistentTileSchedulerILi384ELi128ELb0ELb1ELb1EEEEEEEEEvNT_6ParamsE,"",@"SHT_CUDA_INFO"
	.sectionflags	@""
	.align	4


	//----- nvinfo : EIATTR_CUDA_API_VERSION
	.align		4
        /*0000*/ 	.byte	0x04, 0x37
        /*0002*/ 	.short	(.L_102 - .L_101)
.L_101:
        /*0004*/ 	.word	0x00000082


	//----- nvinfo : EIATTR_KPARAM_INFO
	.align		4
.L_102:
        /*0008*/ 	.byte	0x04, 0x17
        /*000a*/ 	.short	(.L_104 - .L_103)
.L_103:
        /*000c*/ 	.word	0x00000000
        /*0010*/ 	.short	0x0000
        /*0012*/ 	.short	0x0000
        /*0014*/ 	.byte	0x00, 0xf0, 0x01, 0x2a


	//----- nvinfo : EIATTR_SPARSE_MMA_MASK
	.align		4
.L_104:
        /*0018*/ 	.byte	0x03, 0x50
        /*001a*/ 	.short	0x0000


	//----- nvinfo : EIATTR_MAXREG_COUNT
	.align		4
        /*001c*/ 	.byte	0x03, 0x1b
        /*001e*/ 	.short	0x0080


	//----- nvinfo : EIATTR_MERCURY_ISA_VERSION
	.align		4
        /*0020*/ 	.byte	0x03, 0x5f
        /*0022*/ 	.short	0x0101


	//----- nvinfo : EIATTR_VRC_CTA_INIT_COUNT
	.align		4
        /*0024*/ 	.byte	0x02, 0x4a
	.zero		1
	.zero		1


	//----- nvinfo : EIATTR_EXIT_INSTR_OFFSETS
	.align		4
        /*0028*/ 	.byte	0x04, 0x1c
        /*002a*/ 	.short	(.L_106 - .L_105)


	//   ....[0]....
.L_105:
        /*002c*/ 	.word	0x00000010


	//----- nvinfo : EIATTR_MAX_THREADS
	.align		4
.L_106:
        /*0030*/ 	.byte	0x04, 0x05
        /*0032*/ 	.short	(.L_108 - .L_107)
.L_107:
        /*0034*/ 	.word	0x00000200
        /*0038*/ 	.word	0x00000001
        /*003c*/ 	.word	0x00000001


	//----- nvinfo : EIATTR_CBANK_PARAM_SIZE
	.align		4
.L_108:
        /*0040*/ 	.byte	0x03, 0x19
        /*0042*/ 	.short	0x0a80


	//----- nvinfo : EIATTR_PARAM_CBANK
	.align		4
        /*0044*/ 	.byte	0x04, 0x0a
        /*0046*/ 	.short	(.L_110 - .L_109)
	.align		4
.L_109:
        /*0048*/ 	.word	index@(.nv.constant0._ZN7cutlass13device_kernelIN5flash11enable_sm90INS1_16FlashAttnFwdSm90INS1_25CollectiveMainloopFwdSm90ILi2EN4cute5tupleIJNS5_1CILi1EEES8_S8_EEENS6_IJNS7_ILi192EEENS7_ILi160EEENS7_ILi64EEEEEELi64ENS_12float_e4m3_tEfNS_4arch4Sm90ELb0ELb1ELb0ELb0ELb1ELb0ELb0ELb1ELb1ELb1ELb0ELb0EEENS1_21CollectiveEpilogueFwdINS6_IJSA_SC_SB_EEES9_NS_10bfloat16_tESG_Li384ELb0ELb1ELb0ELb1EEENS1_30DynamicPersistentTileSchedulerILi384ELi128ELb0ELb1ELb1EEEEEEEEEvNT_6ParamsE)
        /*004c*/ 	.short	0x0380
        /*004e*/ 	.short	0x0a80


	//----- nvinfo : EIATTR_SW_WAR
	.align		4
.L_110:
        /*0050*/ 	.byte	0x04, 0x36
        /*0052*/ 	.short	(.L_112 - .L_111)
.L_111:
        /*0054*/ 	.word	0x00000008
.L_112:


//--------------------- .nv.info._ZN7cutlass13device_kernelIN5flash11enable_sm90INS1_16FlashAttnFwdSm90INS1_25CollectiveMainloopFwdSm90ILi2EN4cute5tupleIJNS5_1CILi1EEES8_S8_EEENS6_IJNS7_ILi192EEENS7_ILi160EEENS7_ILi64EEEEEELi64ENS_12float_e4m3_tEfNS_4arch4Sm90ELb0ELb1ELb0ELb1ELb1ELb0ELb0ELb1ELb1ELb1ELb0ELb0EEENS1_21CollectiveEpilogueFwdINS6_IJSA_SC_SB_EEES9_NS_10bfloat16_tESG_Li384ELb1ELb1ELb0ELb1EEENS1_36VarlenDynamicPersistentTileSchedulerILi192ELi160ELi384ELi128ELb0ELb1ELb1ELb1ELb0ELb1EEEEEEEEEvNT_6ParamsE --------------------------
	.section	.nv.info._ZN7cutlass13device_kernelIN5flash11enable_sm90INS1_16FlashAttnFwdSm90INS1_25CollectiveMainloopFwdSm90ILi2EN4cute5tupleIJNS5_1CILi1EEES8_S8_EEENS6_IJNS7_ILi192EEENS7_ILi160EEENS7_ILi64EEEEEELi64ENS_12float_e4m3_tEfNS_4arch4Sm90ELb0ELb1ELb0ELb1ELb1ELb0ELb0ELb1ELb1ELb1ELb0ELb0EEENS1_21CollectiveEpilogueFwdINS6_IJSA_SC_SB_EEES9_NS_10bfloat16_tESG_Li384ELb1ELb1ELb0ELb1EEENS1_36VarlenDynamicPersistentTileSchedulerILi192ELi160ELi384ELi128ELb0ELb1ELb1ELb1ELb0ELb1EEEEEEEEEvNT_6ParamsE,"",@"SHT_CUDA_INFO"
	.sectionflags	@""
	.align	4


	//----- nvinfo : EIATTR_CUDA_API_VERSION
	.align		4
        /*0000*/ 	.byte	0x04, 0x37
        /*0002*/ 	.short	(.L_114 - .L_113)
.L_113:
        /*0004*/ 	.word	0x00000082


	//----- nvinfo : EIATTR_KPARAM_INFO
	.align		4
.L_114:
        /*0008*/ 	.byte	0x04, 0x17
        /*000a*/ 	.short	(.L_116 - .L_115)
.L_115:
        /*000c*/ 	.word	0x00000000
        /*0010*/ 	.short	0x0000
        /*0012*/ 	.short	0x0000
        /*0014*/ 	.byte	0x00, 0xf0, 0x01, 0x2a


	//----- nvinfo : EIATTR_SPARSE_MMA_MASK
	.align		4
.L_116:
        /*0018*/ 	.byte	0x03, 0x50
        /*001a*/ 	.short	0x0000


	//----- nvinfo : EIATTR_MAXREG_COUNT
	.align		4
        /*001c*/ 	.byte	0x03, 0x1b
        /*001e*/ 	.short	0x0080


	//----- nvinfo : EIATTR_MERCURY_ISA_VERSION
	.align		4
        /*0020*/ 	.byte	0x03, 0x5f
        /*0022*/ 	.short	0x0101


	//----- nvinfo : EIATTR_VRC_CTA_INIT_COUNT
	.align		4
        /*0024*/ 	.byte	0x02, 0x4a
	.zero		1
	.zero		1


	//----- nvinfo : EIATTR_EXIT_INSTR_OFFSETS
	.align		4
        /*0028*/ 	.byte	0x04, 0x1c
        /*002a*/ 	.short	(.L_118 - .L_117)


	//   ....[0]....
.L_117:
        /*002c*/ 	.word	0x00000010


	//----- nvinfo : EIATTR_MAX_THREADS
	.align		4
.L_118:
        /*0030*/ 	.byte	0x04, 0x05
        /*0032*/ 	.short	(.L_120 - .L_119)
.L_119:
        /*0034*/ 	.word	0x00000200
        /*0038*/ 	.word	0x00000001
        /*003c*/ 	.word	0x00000001


	//----- nvinfo : EIATTR_CBANK_PARAM_SIZE
	.align		4
.L_120:
        /*0040*/ 	.byte	0x03, 0x19
        /*0042*/ 	.short	0x0a80


	//----- nvinfo : EIATTR_PARAM_CBANK
	.align		4
        /*0044*/ 	.byte	0x04, 0x0a
        /*0046*/ 	.short	(.L_122 - .L_121)
	.align		4
.L_121:
        /*0048*/ 	.word	index@(.nv.constant0._ZN7cutlass13device_kernelIN5flash11enable_sm90INS1_16FlashAttnFwdSm90INS1_25CollectiveMainloopFwdSm90ILi2EN4cute5tupleIJNS5_1CILi1EEES8_S8_EEENS6_IJNS7_ILi192EEENS7_ILi160EEENS7_ILi64EEEEEELi64ENS_12float_e4m3_tEfNS_4arch4Sm90ELb0ELb1ELb0ELb1ELb1ELb0ELb0ELb1ELb1ELb1ELb0ELb0EEENS1_21CollectiveEpilogueFwdINS6_IJSA_SC_SB_EEES9_NS_10bfloat16_tESG_Li384ELb1ELb1ELb0ELb1EEENS1_36VarlenDynamicPersistentTileSchedulerILi192ELi160ELi384ELi128ELb0ELb1ELb1ELb1ELb0ELb1EEEEEEEEEvNT_6ParamsE)
        /*004c*/ 	.short	0x0380
        /*004e*/ 	.short	0x0a80


	//----- nvinfo : EIATTR_SW_WAR
	.align		4
.L_122:
        /*0050*/ 	.byte	0x04, 0x36
        /*0052*/ 	.short	(.L_124 - .L_123)
.L_123:
        /*0054*/ 	.word	0x00000008
.L_124:


//--------------------- .nv.info._ZN7cutlass13device_kernelIN5flash11enable_sm90INS1_16FlashAttnFwdSm90INS1_25CollectiveMainloopFwdSm90ILi2EN4cute5tupleIJNS5_1CILi1EEES8_S8_EEENS6_IJNS7_ILi192EEENS7_ILi160EEENS7_ILi64EEEEEELi64ENS_12float_e4m3_tEfNS_4arch4Sm90ELb0ELb1ELb0ELb1ELb1ELb1ELb0ELb1ELb1ELb1ELb0ELb0EEENS1_21CollectiveEpilogueFwdINS6_IJSA_SC_SB_EEES9_NS_10bfloat16_tESG_Li384ELb1ELb1ELb0ELb1EEENS1_36VarlenDynamicPersistentTileSchedulerILi192ELi160ELi384ELi128ELb0ELb1ELb1ELb1ELb0ELb1EEEEEEEEEvNT_6ParamsE --------------------------
	.section	.nv.info._ZN7cutlass13device_kernelIN5flash11enable_sm90INS1_16FlashAttnFwdSm90INS1_25CollectiveMainloopFwdSm90ILi2EN4cute5tupleIJNS5_1CILi1EEES8_S8_EEENS6_IJNS7_ILi192EEENS7_ILi160EEENS7_ILi64EEEEEELi64ENS_12float_e4m3_tEfNS_4arch4Sm90ELb0ELb1ELb0ELb1ELb1ELb1ELb0ELb1ELb1ELb1ELb0ELb0EEENS1_21CollectiveEpilogueFwdINS6_IJSA_SC_SB_EEES9_NS_10bfloat16_tESG_Li384ELb1ELb1ELb0ELb1EEENS1_36VarlenDynamicPersistentTileSchedulerILi192ELi160ELi384ELi128ELb0ELb1ELb1ELb1ELb0ELb1EEEEEEEEEvNT_6ParamsE,"",@"SHT_CUDA_INFO"
	.sectionflags	@""
	.align	4


	//----- nvinfo : EIATTR_CUDA_API_VERSION
	.align		4
        /*0000*/ 	.byte	0x04, 0x37
        /*0002*/ 	.short	(.L_126 - .L_125)
.L_125:
        /*0004*/ 	.word	0x00000082


	//----- nvinfo : EIATTR_KPARAM_INFO
	.align		4
.L_126:
        /*0008*/ 	.byte	0x04, 0x17
        /*000a*/ 	.short	(.L_128 - .L_127)
.L_127:
        /*000c*/ 	.word	0x00000000
        /*0010*/ 	.short	0x0000
        /*0012*/ 	.short	0x0000
        /*0014*/ 	.byte	0x00, 0xf0, 0x01, 0x2a


	//----- nvinfo : EIATTR_SPARSE_MMA_MASK
	.align		4
.L_128:
        /*0018*/ 	.byte	0x03, 0x50
        /*001a*/ 	.short	0x0000


	//----- nvinfo : EIATTR_MAXREG_COUNT
	.align		4
        /*001c*/ 	.byte	0x03, 0x1b
        /*001e*/ 	.short	0x0080


	//----- nvinfo : EIATTR_MERCURY_ISA_VERSION
	.align		4
        /*0020*/ 	.byte	0x03, 0x5f
        /*0022*/ 	.short	0x0101


	//----- nvinfo : EIATTR_VRC_CTA_INIT_COUNT
	.align		4
        /*0024*/ 	.byte	0x02, 0x4a
	.zero		1
	.zero		1


	//----- nvinfo : EIATTR_EXIT_INSTR_OFFSETS
	.align		4
        /*0028*/ 	.byte	0x04, 0x1c
        /*002a*/ 	.short	(.L_130 - .L_129)


	//   ....[0]....
.L_129:
        /*002c*/ 	.word	0x00000010


	//----- nvinfo : EIATTR_MAX_THREADS
	.align		4
.L_130:
        /*0030*/ 	.byte	0x04, 0x05
        /*0032*/ 	.short	(.L_132 - .L_131)
.L_131:
        /*0034*/ 	.word	0x00000200
        /*0038*/ 	.word	0x00000001
        /*003c*/ 	.word	0x00000001


	//----- nvinfo : EIATTR_CBANK_PARAM_SIZE
	.align		4
.L_132:
        /*0040*/ 	.byte	0x03, 0x19
        /*0042*/ 	.short	0x0a80


	//----- nvinfo : EIATTR_PARAM_CBANK
	.align		4
        /*0044*/ 	.byte	0x04, 0x0a
        /*0046*/ 	.short	(.L_134 - .L_133)
	.align		4
.L_133:
        /*0048*/ 	.word	index@(.nv.constant0._ZN7cutlass13device_kernelIN5flash11enable_sm90INS1_16FlashAttnFwdSm90INS1_25CollectiveMainloopFwdSm90ILi2EN4cute5tupleIJNS5_1CILi1EEES8_S8_EEENS6_IJNS7_ILi192EEENS7_ILi160EEENS7_ILi64EEEEEELi64ENS_12float_e4m3_tEfNS_4arch4Sm90ELb0ELb1ELb0ELb1ELb1ELb1ELb0ELb1ELb1ELb1ELb0ELb0EEENS1_21CollectiveEpilogueFwdINS6_IJSA_SC_SB_EEES9_NS_10bfloat16_tESG_Li384ELb1ELb1ELb0ELb1EEENS1_36VarlenDynamicPersistentTileSchedulerILi192ELi160ELi384ELi128ELb0ELb1ELb1ELb1ELb0ELb1EEEEEEEEEvNT_6ParamsE)
        /*004c*/ 	.short	0x0380
        /*004e*/ 	.short	0x0a80


	//----- nvinfo : EIATTR_SW_WAR
	.align		4
.L_134:
        /*0050*/ 	.byte	0x04, 0x36
        /*0052*/ 	.short	(.L_136 - .L_135)
.L_135:
        /*0054*/ 	.word	0x00000008
.L_136:


//--------------------- .nv.info._ZN7cutlass13device_kernelIN5flash11enable_sm90INS1_16FlashAttnFwdSm90INS1_25CollectiveMainloopFwdSm90ILi2EN4cute5tupleIJNS5_1CILi1EEES8_S8_EEENS6_IJNS7_ILi192EEENS7_ILi160EEENS7_ILi64EEEEEELi64ENS_12float_e4m3_tEfNS_4arch4Sm90ELb1ELb0ELb0ELb0ELb1ELb0ELb0ELb1ELb1ELb1ELb0ELb0EEENS1_21CollectiveEpilogueFwdINS6_IJSA_SC_SB_EEES9_NS_10bfloat16_tESG_Li384ELb0ELb1ELb0ELb1EEENS1_30DynamicPersistentTileSchedulerILi384ELi128ELb0ELb1ELb1EEEEEEEEEvNT_6ParamsE --------------------------
	.section	.nv.info._ZN7cutlass13device_kernelIN5flash11enable_sm90INS1_16FlashAttnFwdSm90INS1_25CollectiveMainloopFwdSm90ILi2EN4cute5tupleIJNS5_1CILi1EEES8_S8_EEENS6_IJNS7_ILi192EEENS7_ILi160EEENS7_ILi64EEEEEELi64ENS_12float_e4m3_tEfNS_4arch4Sm90ELb1ELb0ELb0ELb0ELb1ELb0ELb0ELb1ELb1ELb1ELb0ELb0EEENS1_21CollectiveEpilogueFwdINS6_IJSA_SC_SB_EEES9_NS_10bfloat16_tESG_Li384ELb0ELb1ELb0ELb1EEENS1_30DynamicPersistentTileSchedulerILi384ELi128ELb0ELb1ELb1EEEEEEEEEvNT_6ParamsE,"",@"SHT_CUDA_INFO"
	.sectionflags	@""
	.align	4


	//----- nvinfo : EIATTR_CUDA_API_VERSION
	.align		4
        /*0000*/ 	.byte	0x04, 0x37
        /*0002*/ 	.short	(.L_138 - .L_137)
.L_137:
        /*0004*/ 	.word	0x00000082


	//----- nvinfo : EIATTR_KPARAM_INFO
	.align		4
.L_138:
        /*0008*/ 	.byte	0x04, 0x17
        /*000a*/ 	.short	(.L_140 - .L_139)
.L_139:
        /*000c*/ 	.word	0x00000000
        /*0010*/ 	.short	0x0000
        /*0012*/ 	.short	0x0000
        /*0014*/ 	.byte	0x00, 0xf0, 0x01, 0x2a


	//----- nvinfo : EIATTR_SPARSE_MMA_MASK
	.align		4
.L_140:
        /*0018*/ 	.byte	0x03, 0x50
        /*001a*/ 	.short	0x0000


	//----- nvinfo : EIATTR_MAXREG_COUNT
	.align		4
        /*001c*/ 	.byte	0x03, 0x1b
        /*001e*/ 	.short	0x0080


	//----- nvinfo : EIATTR_MERCURY_ISA_VERSION
	.align		4
        /*0020*/ 	.byte	0x03, 0x5f
        /*0022*/ 	.short	0x0101


	//----- nvinfo : EIATTR_VRC_CTA_INIT_COUNT
	.align		4
        /*0024*/ 	.byte	0x02, 0x4a
	.zero		1
	.zero		1


	//----- nvinfo : EIATTR_EXIT_INSTR_OFFSETS
	.align		4
        /*0028*/ 	.byte	0x04, 0x1c
        /*002a*/ 	.short	(.L_142 - .L_141)


	//   ....[0]....
.L_141:
        /*002c*/ 	.word	0x00000010


	//----- nvinfo : EIATTR_MAX_THREADS
	.align		4
.L_142:
        /*0030*/ 	.byte	0x04, 0x05
        /*0032*/ 	.short	(.L_144 - .L_143)
.L_143:
        /*0034*/ 	.word	0x00000200
        /*0038*/ 	.word	0x00000001
        /*003c*/ 	.word	0x00000001


	//----- nvinfo : EIATTR_CBANK_PARAM_SIZE
	.align		4
.L_144:
        /*0040*/ 	.byte	0x03, 0x19
        /*0042*/ 	.short	0x0a80


	//----- nvinfo : EIATTR_PARAM_CBANK
	.align		4
        /*0044*/ 	.byte	0x04, 0x0a
        /*0046*/ 	.short	(.L_146 - .L_145)
	.align		4
.L_145:
        /*0048*/ 	.word	index@(.nv.constant0._ZN7cutlass13device_kernelIN5flash11enable_sm90INS1_16FlashAttnFwdSm90INS1_25CollectiveMainloopFwdSm90ILi2EN4cute5tupleIJNS5_1CILi1EEES8_S8_EEENS6_IJNS7_ILi192EEENS7_ILi160EEENS7_ILi64EEEEEELi64ENS_12float_e4m3_tEfNS_4arch4Sm90ELb1ELb0ELb0ELb0ELb1ELb0ELb0ELb1ELb1ELb1ELb0ELb0EEENS1_21CollectiveEpilogueFwdINS6_IJSA_SC_SB_EEES9_NS_10bfloat16_tESG_Li384ELb0ELb1ELb0ELb1EEENS1_30DynamicPersistentTileSchedulerILi384ELi128ELb0ELb1ELb1EEEEEEEEEvNT_6ParamsE)
        /*004c*/ 	.short	0x0380
        /*004e*/ 	.short	0x0a80


	//----- nvinfo : EIATTR_SW_WAR
	.align		4
.L_146:
        /*0050*/ 	.byte	0x04, 0x36
        /*0052*/ 	.short	(.L_148 - .L_147)
.L_147:
        /*0054*/ 	.word	0x00000008
.L_148:


//--------------------- .nv.info._ZN7cutlass13device_kernelIN5flash11enable_sm90INS1_16FlashAttnFwdSm90INS1_25CollectiveMainloopFwdSm90ILi2EN4cute5tupleIJNS5_1CILi1EEES8_S8_EEENS6_IJNS7_ILi192EEENS7_ILi160EEENS7_ILi64EEEEEELi64ENS_12float_e4m3_tEfNS_4arch4Sm90ELb1ELb0ELb0ELb1ELb1ELb0ELb0ELb1ELb1ELb1ELb0ELb0EEENS1_21CollectiveEpilogueFwdINS6_IJSA_SC_SB_EEES9_NS_10bfloat16_tESG_Li384ELb1ELb1ELb0ELb1EEENS1_36VarlenDynamicPersistentTileSchedulerILi192ELi160ELi384ELi128ELb0ELb1ELb1ELb1ELb1ELb1EEEEEEEEEvNT_6ParamsE --------------------------
	.section	.nv.info._ZN7cutlass13device_kernelIN5flash11enable_sm90INS1_16FlashAttnFwdSm90INS1_25CollectiveMainloopFwdSm90ILi2EN4cute5tupleIJNS5_1CILi1EEES8_S8_EEENS6_IJNS7_ILi192EEENS7_ILi160EEENS7_ILi64EEEEEELi64ENS_12float_e4m3_tEfNS_4arch4Sm90ELb1ELb0ELb0ELb1ELb1ELb0ELb0ELb1ELb1ELb1ELb0ELb0EEENS1_21CollectiveEpilogueFwdINS6_IJSA_SC_SB_EEES9_NS_10bfloat16_tESG_Li384ELb1ELb1ELb0ELb1EEENS1_36VarlenDynamicPersistentTileSchedulerILi192ELi160ELi384ELi128ELb0ELb1ELb1ELb1ELb1ELb1EEEEEEEEEvNT_6ParamsE,"",@"SHT_CUDA_INFO"
	.sectionflags	@""
	.align	4


	//----- nvinfo : EIATTR_CUDA_API_VERSION
	.align		4
        /*0000*/ 	.byte	0x04, 0x37
        /*0002*/ 	.short	(.L_150 - .L_149)
.L_149:
        /*0004*/ 	.word	0x00000082


	//----- nvinfo : EIATTR_KPARAM_INFO
	.align		4
.L_150:
        /*0008*/ 	.byte	0x04, 0x17
        /*000a*/ 	.short	(.L_152 - .L_151)
.L_151:
        /*000c*/ 	.word	0x00000000
        /*0010*/ 	.short	0x0000
        /*0012*/ 	.short	0x0000
        /*0014*/ 	.byte	0x00, 0xf0, 0x01, 0x2a


	//----- nvinfo : EIATTR_SPARSE_MMA_MASK
	.align		4
.L_152:
        /*0018*/ 	.byte	0x03, 0x50
        /*001a*/ 	.short	0x0000


	//----- nvinfo : EIATTR_MAXREG_COUNT
	.align		4
        /*001c*/ 	.byte	0x03, 0x1b
        /*001e*/ 	.short	0x0080


	//----- nvinfo : EIATTR_MERCURY_ISA_VERSION
	.align		4
        /*0020*/ 	.byte	0x03, 0x5f
        /*0022*/ 	.short	0x0101


	//----- nvinfo : EIATTR_VRC_CTA_INIT_COUNT
	.align		4
        /*0024*/ 	.byte	0x02, 0x4a
	.zero		1
	.zero		1


	//----- nvinfo : EIATTR_EXIT_INSTR_OFFSETS
	.align		4
        /*0028*/ 	.byte	0x04, 0x1c
        /*002a*/ 	.short	(.L_154 - .L_153)


	//   ....[0]....
.L_153:
        /*002c*/ 	.word	0x00000010


	//----- nvinfo : EIATTR_MAX_THREADS
	.align		4
.L_154:
        /*0030*/ 	.byte	0x04, 0x05
        /*0032*/ 	.short	(.L_156 - .L_155)
.L_155:
        /*0034*/ 	.word	0x00000200
        /*0038*/ 	.word	0x00000001
        /*003c*/ 	.word	0x00000001


	//----- nvinfo : EIATTR_CBANK_PARAM_SIZE
	.align		4
.L_156:
        /*0040*/ 	.byte	0x03, 0x19
        /*0042*/ 	.short	0x0a80


	//----- nvinfo : EIATTR_PARAM_CBANK
	.align		4
        /*0044*/ 	.byte	0x04, 0x0a
        /*0046*/ 	.short	(.L_158 - .L_157)
	.align		4
.L_157:
        /*0048*/ 	.word	index@(.nv.constant0._ZN7cutlass13device_kernelIN5flash11enable_sm90INS1_16FlashAttnFwdSm90INS1_25CollectiveMainloopFwdSm90ILi2EN4cute5tupleIJNS5_1CILi1EEES8_S8_EEENS6_IJNS7_ILi192EEENS7_ILi160EEENS7_ILi64EEEEEELi64ENS_12float_e4m3_tEfNS_4arch4Sm90ELb1ELb0ELb0ELb1ELb1ELb0ELb0ELb1ELb1ELb1ELb0ELb0EEENS1_21CollectiveEpilogueFwdINS6_IJSA_SC_SB_EEES9_NS_10bfloat16_tESG_Li384ELb1ELb1ELb0ELb1EEENS1_36VarlenDynamicPersistentTileSchedulerILi192ELi160ELi384ELi128ELb0ELb1ELb1ELb1ELb1ELb1EEEEEEEEEvNT_6ParamsE)
        /*004c*/ 	.short	0x0380
        /*004e*/ 	.short	0x0a80


	//----- nvinfo : EIATTR_SW_WAR
	.align		4
.L_158:
        /*0050*/ 	.byte	0x04, 0x36
        /*0052*/ 	.short	(.L_160 - .L_159)
.L_159:
        /*0054*/ 	.word	0x00000008
.L_160:


//--------------------- .nv.info._ZN7cutlass13device_kernelIN5flash11enable_sm90INS1_16FlashAttnFwdSm90INS1_25CollectiveMainloopFwdSm90ILi2EN4cute5tupleIJNS5_1CILi1EEES8_S8_EEENS6_IJNS7_ILi192EEENS7_ILi160EEENS7_ILi64EEEEEELi64ENS_12float_e4m3_tEfNS_4arch4Sm90ELb1ELb0ELb0ELb1ELb1ELb1ELb0ELb1ELb1ELb1ELb0ELb0EEENS1_21CollectiveEpilogueFwdINS6_IJSA_SC_SB_EEES9_NS_10bfloat16_tESG_Li384ELb1ELb1ELb0ELb1EEENS1_36VarlenDynamicPersistentTileSchedulerILi192ELi160ELi384ELi128ELb0ELb1ELb1ELb1ELb1ELb1EEEEEEEEEvNT_6ParamsE --------------------------
	.section	.nv.info._ZN7cutlass13device_kernelIN5flash11enable_sm90INS1_16FlashAttnFwdSm90INS1_25CollectiveMainloopFwdSm90ILi2EN4cute5tupleIJNS5_1CILi1EEES8_S8_EEENS6_IJNS7_ILi192EEENS7_ILi160EEENS7_ILi64EEEEEELi64ENS_12float_e4m3_tEfNS_4arch4Sm90ELb1ELb0ELb0ELb1ELb1ELb1ELb0ELb1ELb1ELb1ELb0ELb0EEENS1_21CollectiveEpilogueFwdINS6_IJSA_SC_SB_EEES9_NS_10bfloat16_tESG_Li384ELb1ELb1ELb0ELb1EEENS1_36VarlenDynamicPersistentTileSchedulerILi192ELi160ELi384ELi128ELb0ELb1ELb1ELb1ELb1ELb1EEEEEEEEEvNT_6ParamsE,"",@"SHT_CUDA_INFO"
	.sectionflags	@""
	.align	4


	//----- nvinfo : EIATTR_CUDA_API_VERSION
	.align		4
        /*0000*/ 	.byte	0x04, 0x37
        /*0002*/ 	.short	(.L_162 - .L_161)
.L_161:
        /*0004*/ 	.word	0x00000082


	//----- nvinfo : EIATTR_KPARAM_INFO
	.align		4
.L_162:
        /*0008*/ 	.byte	0x04, 0x17
        /*000a*/ 	.short	(.L_164 - .L_163)
.L_163:
        /*000c*/ 	.word	0x00000000
        /*0010*/ 	.short	0x0000
        /*0012*/ 	.short	0x0000
        /*0014*/ 	.byte	0x00, 0xf0, 0x01, 0x2a


	//----- nvinfo : EIATTR_SPARSE_MMA_MASK
	.align		4
.L_164:
        /*0018*/ 	.byte	0x03, 0x50
        /*001a*/ 	.short	0x0000


	//----- nvinfo : EIATTR_MAXREG_COUNT
	.align		4
        /*001c*/ 	.byte	0x03, 0x1b
        /*001e*/ 	.short	0x0080


	//----- nvinfo : EIATTR_MERCURY_ISA_VERSION
	.align		4
        /*0020*/ 	.byte	0x03, 0x5f
        /*0022*/ 	.short	0x0101


	//----- nvinfo : EIATTR_VRC_CTA_INIT_COUNT
	.align		4
        /*0024*/ 	.byte	0x02, 0x4a
	.zero		1
	.zero		1


	//----- nvinfo : EIATTR_EXIT_INSTR_OFFSETS
	.align		4
        /*0028*/ 	.byte	0x04, 0x1c
        /*002a*/ 	.short	(.L_166 - .L_165)


	//   ....[0]....
.L_165:
        /*002c*/ 	.word	0x00000010


	//----- nvinfo : EIATTR_MAX_THREADS
	.align		4
.L_166:
        /*0030*/ 	.byte	0x04, 0x05
        /*0032*/ 	.short	(.L_168 - .L_167)
.L_167:
        /*0034*/ 	.word	0x00000200
        /*0038*/ 	.word	0x00000001
        /*003c*/ 	.word	0x00000001


	//----- nvinfo : EIATTR_CBANK_PARAM_SIZE
	.align		4
.L_168:
        /*0040*/ 	.byte	0x03, 0x19
        /*0042*/ 	.short	0x0a80


	//----- nvinfo : EIATTR_PARAM_CBANK
	.align		4
        /*0044*/ 	.byte	0x04, 0x0a
        /*0046*/ 	.short	(.L_170 - .L_169)
	.align		4
.L_169:
        /*0048*/ 	.word	index@(.nv.constant0._ZN7cutlass13device_kernelIN5flash11enable_sm90INS1_16FlashAttnFwdSm90INS1_25CollectiveMainloopFwdSm90ILi2EN4cute5tupleIJNS5_1CILi1EEES8_S8_EEENS6_IJNS7_ILi192EEENS7_ILi160EEENS7_ILi64EEEEEELi64ENS_12float_e4m3_tEfNS_4arch4Sm90ELb1ELb0ELb0ELb1ELb1ELb1ELb0ELb1ELb1ELb1ELb0ELb0EEENS1_21CollectiveEpilogueFwdINS6_IJSA_SC_SB_EEES9_NS_10bfloat16_tESG_Li384ELb1ELb1ELb0ELb1EEENS1_36VarlenDynamicPersistentTileSchedulerILi192ELi160ELi384ELi128ELb0ELb1ELb1ELb1ELb1ELb1EEEEEEEEEvNT_6ParamsE)
        /*004c*/ 	.short	0x0380
        /*004e*/ 	.short	0x0a80


	//----- nvinfo : EIATTR_SW_WAR
	.align		4
.L_170:
        /*0050*/ 	.byte	0x04, 0x36
        /*0052*/ 	.short	(.L_172 - .L_171)
.L_171:
        /*0054*/ 	.word	0x00000008
.L_172:


//--------------------- .nv.callgraph             --------------------------
	.section	.nv.callgraph,"",@"SHT_CUDA_CALLGRAPH"
	.align	4
	.sectionentsize	8
	.align		4
        /*0000*/ 	.word	0x00000000
	.align		4
        /*0004*/ 	.word	0xffffffff
	.align		4
        /*0008*/ 	.word	0x00000000
	.align		4
        /*000c*/ 	.word	0xfffffffe
	.align		4
        /*0010*/ 	.word	0x00000000
	.align		4
        /*0014*/ 	.word	0xfffffffd
	.align		4
        /*0018*/ 	.word	0x00000000
	.align		4
        /*001c*/ 	.word	0xfffffffc


//--------------------- .nv.constant4             --------------------------
	.section	.nv.constant4,"a",@progbits
	.align	8
	.align		8
.nv.constant4:
        /*0000*/ 	.dword	_ZN71_INTERNAL_c056dcf3_35_flash_fwd_hdim64_e4m3_paged_sm90_cu_bdbb69e5_35884cuda3std3__45__cpo5beginE
	.align		8
        /*0008*/ 	.dword	_ZN71_INTERNAL_c056dcf3_35_flash_fwd_hdim64_e4m3_paged_sm90_cu_bdbb69e5_35884cuda3std3__45__cpo3endE
	.align		8
        /*0010*/ 	.dword	_ZN71_INTERNAL_c056dcf3_35_flash_fwd_hdim64_e4m3_paged_sm90_cu_bdbb69e5_35884cuda3std3__45__cpo6cbeginE
	.align		8
        /*0018*/ 	.dword	_ZN71_INTERNAL_c056dcf3_35_flash_fwd_hdim64_e4m3_paged_sm90_cu_bdbb69e5_35884cuda3std3__45__cpo4cendE
	.align		8
        /*0020*/ 	.dword	_ZN71_INTERNAL_c056dcf3_35_flash_fwd_hdim64_e4m3_paged_sm90_cu_bdbb69e5_35884cuda3std3__473_GLOBAL__N__c056dcf3_35_flash_fwd_hdim64_e4m3_paged_sm90_cu_bdbb69e5_35886ignoreE
	.align		8
        /*0028*/ 	.dword	_ZN71_INTERNAL_c056dcf3_35_flash_fwd_hdim64_e4m3_paged_sm90_cu_bdbb69e5_35884cuda3std3__419piecewise_constructE
	.align		8
        /*0030*/ 	.dword	_ZN71_INTERNAL_c056dcf3_35_flash_fwd_hdim64_e4m3_paged_sm90_cu_bdbb69e5_35884cuda3std3__48in_placeE
	.align		8
        /*0038*/ 	.dword	_ZN71_INTERNAL_c056dcf3_35_flash_fwd_hdim64_e4m3_paged_sm90_cu_bdbb69e5_35884cuda3std6ranges3__45__cpo4swapE
	.align		8
        /*0040*/ 	.dword	_ZN71_INTERNAL_c056dcf3_35_flash_fwd_hdim64_e4m3_paged_sm90_cu_bdbb69e5_35884cuda3std6ranges3__45__cpo9iter_moveE
	.align		8
        /*0048*/ 	.dword	_ZN71_INTERNAL_c056dcf3_35_flash_fwd_hdim64_e4m3_paged_sm90_cu_bdbb69e5_35884cute7productE
	.align		8
        /*0050*/ 	.dword	_ZN71_INTERNAL_c056dcf3_35_flash_fwd_hdim64_e4m3_paged_sm90_cu_bdbb69e5_35884cute1_E


//--------------------- .text._ZN7cutlass13device_kernelIN5flash11enable_sm90INS1_16FlashAttnFwdSm90INS1_25CollectiveMainloopFwdSm90ILi2EN4cute5tupleIJNS5_1CILi1EEES8_S8_EEENS6_IJNS7_ILi192EEENS7_ILi160EEENS7_ILi64EEEEEELi64ENS_12float_e4m3_tEfNS_4arch4Sm90ELb0ELb0ELb0ELb0ELb1ELb0ELb0ELb1ELb1ELb1ELb0ELb0EEENS1_21CollectiveEpilogueFwdINS6_IJSA_SC_SB_EEES9_NS_10bfloat16_tESG_Li384ELb0ELb1ELb0ELb1EEENS1_29StaticPersistentTileSchedulerILb0EEEEEEEEEvNT_6ParamsE --------------------------
	.section	.text._ZN7cutlass13device_kernelIN5flash11enable_sm90INS1_16FlashAttnFwdSm90INS1_25CollectiveMainloopFwdSm90ILi2EN4cute5tupleIJNS5_1CILi1EEES8_S8_EEENS6_IJNS7_ILi192EEENS7_ILi160EEENS7_ILi64EEEEEELi64ENS_12float_e4m3_tEfNS_4arch4Sm90ELb0ELb0ELb0ELb0ELb1ELb0ELb0ELb1ELb1ELb1ELb0ELb0EEENS1_21CollectiveEpilogueFwdINS6_IJSA_SC_SB_EEES9_NS_10bfloat16_tESG_Li384ELb0ELb1ELb0ELb1EEENS1_29StaticPersistentTileSchedulerILb0EEEEEEEEEvNT_6ParamsE,"ax",@progbits
	.align	128
.text._ZN7cutlass13device_kernelIN5flash11enable_sm90INS1_16FlashAttnFwdSm90INS1_25CollectiveMainloopFwdSm90ILi2EN4cute5tupleIJNS5_1CILi1EEES8_S8_EEENS6_IJNS7_ILi192EEENS7_ILi160EEENS7_ILi64EEEEEELi64ENS_12float_e4m3_tEfNS_4arch4Sm90ELb0ELb0ELb0ELb0ELb1ELb0ELb0ELb1ELb1ELb1ELb0ELb0EEENS1_21CollectiveEpilogueFwdINS6_IJSA_SC_SB_EEES9_NS_10bfloat16_tESG_Li384ELb0ELb1ELb0ELb1EEENS1_29StaticPersistentTileSchedulerILb0EEEEEEEEEvNT_6ParamsE:
        .type           _ZN7cutlass13device_kernelIN5flash11enable_sm90INS1_16FlashAttnFwdSm90INS1_25CollectiveMainloopFwdSm90ILi2EN4cute5tupleIJNS5_1CILi1EEES8_S8_EEENS6_IJNS7_ILi192EEENS7_ILi160EEENS7_ILi64EEEEEELi64ENS_12float_e4m3_tEfNS_4arch4Sm90ELb0ELb0ELb0ELb0ELb1ELb0ELb0ELb1ELb1ELb1ELb0ELb0EEENS1_21CollectiveEpilogueFwdINS6_IJSA_SC_SB_EEES9_NS_10bfloat16_tESG_Li384ELb0ELb1ELb0ELb1EEENS1_29StaticPersistentTileSchedulerILb0EEEEEEEEEvNT_6ParamsE,@function
        .size           _ZN7cutlass13device_kernelIN5flash11enable_sm90INS1_16FlashAttnFwdSm90INS1_25CollectiveMainloopFwdSm90ILi2EN4cute5tupleIJNS5_1CILi1EEES8_S8_EEENS6_IJNS7_ILi192EEENS7_ILi160EEENS7_ILi64EEEEEELi64ENS_12float_e4m3_tEfNS_4arch4Sm90ELb0ELb0ELb0ELb0ELb1ELb0ELb0ELb1ELb1ELb1ELb0ELb0EEENS1_21CollectiveEpilogueFwdINS6_IJSA_SC_SB_EEES9_NS_10bfloat16_tESG_Li384ELb0ELb1ELb0ELb1EEENS1_29StaticPersistentTileSchedulerILb0EEEEEEEEEvNT_6ParamsE,(.L_x_9 - _ZN7cutlass13device_kernelIN5flash11enable_sm90INS1_16FlashAttnFwdSm90INS1_25CollectiveMainloopFwdSm90ILi2EN4cute5tupleIJNS5_1CILi1EEES8_S8_EEENS6_IJNS7_ILi192EEENS7_ILi160EEENS7_ILi64EEEEEELi64ENS_12float_e4m3_tEfNS_4arch4Sm90ELb0ELb0ELb0ELb0ELb1ELb0ELb0ELb1ELb1ELb1ELb0ELb0EEENS1_21CollectiveEpilogueFwdINS6_IJSA_SC_SB_EEES9_NS_10bfloat16_tESG_Li384ELb0ELb1ELb0ELb1EEENS1_29StaticPersistentTileSchedulerILb0EEEEEEEEEvNT_6ParamsE)
        .other          _ZN7cutlass13device_kernelIN5flash11enable_sm90INS1_16FlashAttnFwdSm90INS1_25CollectiveMainloopFwdSm90ILi2EN4cute5tupleIJNS5_1CILi1EEES8_S8_EEENS6_IJNS7_ILi192EEENS7_ILi160EEENS7_ILi64EEEEEELi64ENS_12float_e4m3_tEfNS_4arch4Sm90ELb0ELb0ELb0ELb0ELb1ELb0ELb0ELb1ELb1ELb1ELb0ELb0EEENS1_21CollectiveEpilogueFwdINS6_IJSA_SC_SB_EEES9_NS_10bfloat16_tESG_Li384ELb0ELb1ELb0ELb1EEENS1_29StaticPersistentTileSchedulerILb0EEEEEEEEEvNT_6ParamsE,@"STO_CUDA_ENTRY STV_DEFAULT"
_ZN7cutlass13device_kernelIN5flash11enable_sm90INS1_16FlashAttnFwdSm90INS1_25CollectiveMainloopFwdSm90ILi2EN4cute5tupleIJNS5_1CILi1EEES8_S8_EEENS6_IJNS7_ILi192EEENS7_ILi160EEENS7_ILi64EEEEEELi64ENS_12float_e4m3_tEfNS_4arch4Sm90ELb0ELb0ELb0ELb0ELb1ELb0ELb0ELb1ELb1ELb1ELb0ELb0EEENS1_21CollectiveEpilogueFwdINS6_IJSA_SC_SB_EEES9_NS_10bfloat16_tESG_Li384ELb0ELb1ELb0ELb1EEENS1_29StaticPersistentTileSchedulerILb0EEEEEEEEEvNT_6ParamsE:
[----:B------:R-:W-:Y:S01]  /*0000*/  LDC R1, c[0x0][0x37c] ;  /* 0x0000df00ff017b82 */ /* 0x000fe20000000800 */
[----:B------:R-:W-:Y:S05]  /*0010*/  EXIT ;  /* 0x000000000000794d */ /* 0x000fea0003800000 */
.L_x_0:
[----:B------:R-:W-:-:S00]  /*0020*/  BRA `(.L_x_0) ;  /* 0xfffffffc00fc7947 */ /* 0x000fc0000383ffff */
[----:B------:R-:W-:-:S00]  /*0030*/  NOP ;  /* 0x0000000000007918 */ /* 0x000fc00000000000 */
        /* <DEDUP_REMOVED lines=12> */
.L_x_9:


//--------------------- .text._ZN7cutlass13device_kernelIN5flash11enable_sm90INS1_16FlashAttnFwdSm90INS1_25CollectiveMainloopFwdSm90ILi2EN4cute5tupleIJNS5_1CILi1EEES8_S8_EEENS6_IJNS7_ILi192EEENS7_ILi160EEENS7_ILi64EEEEEELi64ENS_12float_e4m3_tEfNS_4arch4Sm90ELb0ELb0ELb0ELb1ELb1ELb0ELb0ELb1ELb1ELb1ELb0ELb0EEENS1_21CollectiveEpilogueFwdINS6_IJSA_SC_SB_EEES9_NS_10bfloat16_tESG_Li384ELb1ELb1ELb0ELb1EEENS1_36VarlenDynamicPersistentTileSchedulerILi192ELi160ELi384ELi128ELb0ELb1ELb1ELb0ELb1ELb1EEEEEEEEEvNT_6ParamsE --------------------------
	.section	.text._ZN7cutlass13device_kernelIN5flash11enable_sm90INS1_16FlashAttnFwdSm90INS1_25CollectiveMainloopFwdSm90ILi2EN4cute5tupleIJNS5_1CILi1EEES8_S8_EEENS6_IJNS7_ILi192EEENS7_ILi160EEENS7_ILi64EEEEEELi64ENS_12float_e4m3_tEfNS_4arch4Sm90ELb0ELb0ELb0ELb1ELb1ELb0ELb0ELb1ELb1ELb1ELb0ELb0EEENS1_21CollectiveEpilogueFwdINS6_IJSA_SC_SB_EEES9_NS_10bfloat16_tESG_Li384ELb1ELb1ELb0ELb1EEENS1_36VarlenDynamicPersistentTileSchedulerILi192ELi160ELi384ELi128ELb0ELb1ELb1ELb0ELb1ELb1EEEEEEEEEvNT_6ParamsE,"ax",@progbits
	.align	128
.text._ZN7cutlass13device_kernelIN5flash11enable_sm90INS1_16FlashAttnFwdSm90INS1_25CollectiveMainloopFwdSm90ILi2EN4cute5tupleIJNS5_1CILi1EEES8_S8_EEENS6_IJNS7_ILi192EEENS7_ILi160EEENS7_ILi64EEEEEELi64ENS_12float_e4m3_tEfNS_4arch4Sm90ELb0ELb0ELb0ELb1ELb1ELb0ELb0ELb1ELb1ELb1ELb0ELb0EEENS1_21CollectiveEpilogueFwdINS6_IJSA_SC_SB_EEES9_NS_10bfloat16_tESG_Li384ELb1ELb1ELb0ELb1EEENS1_36VarlenDynamicPersistentTileSchedulerILi192ELi160ELi384ELi128ELb0ELb1ELb1ELb0ELb1ELb1EEEEEEEEEvNT_6ParamsE:
        .type           _ZN7cutlass13device_kernelIN5flash11enable_sm90INS1_16FlashAttnFwdSm90INS1_25CollectiveMainloopFwdSm90ILi2EN4cute5tupleIJNS5_1CILi1EEES8_S8_EEENS6_IJNS7_ILi192EEENS7_ILi160EEENS7_ILi64EEEEEELi64ENS_12float_e4m3_tEfNS_4arch4Sm90ELb0ELb0ELb0ELb1ELb1ELb0ELb0ELb1ELb1ELb1ELb0ELb0EEENS1_21CollectiveEpilogueFwdINS6_IJSA_SC_SB_EEES9_NS_10bfloat16_tESG_Li384ELb1ELb1ELb0ELb1EEENS1_36VarlenDynamicPersistentTileSchedulerILi192ELi160ELi384ELi128ELb0ELb1ELb1ELb0ELb1ELb1EEEEEEEEEvNT_6ParamsE,@function
        .size           _ZN7cutlass13device_kernelIN5flash11enable_sm90INS1_16FlashAttnFwdSm90INS1_25CollectiveMainloopFwdSm90ILi2EN4cute5tupleIJNS5_1CILi1EEES8_S8_EEENS6_IJNS7_ILi192EEENS7_ILi160EEENS7_ILi64EEEEEELi64ENS_12float_e4m3_tEfNS_4arch4Sm90ELb0ELb0ELb0ELb1ELb1ELb0ELb0ELb1ELb1ELb1ELb0ELb0EEENS1_21CollectiveEpilogueFwdINS6_IJSA_SC_SB_EEES9_NS_10bfloat16_tESG_Li384ELb1ELb1ELb0ELb1EEENS1_36VarlenDynamicPersistentTileSchedulerILi192ELi160ELi384ELi128ELb0ELb1ELb1ELb0ELb1ELb1EEEEEEEEEvNT_6ParamsE,(.L_x_10 - _ZN7cutlass13device_kernelIN5flash11enable_sm90INS1_16FlashAttnFwdSm90INS1_25CollectiveMainloopFwdSm90ILi2EN4cute5tupleIJNS5_1CILi1EEES8_S8_EEENS6_IJNS7_ILi192EEENS7_ILi160EEENS7_ILi64EEEEEELi64ENS_12float_e4m3_tEfNS_4arch4Sm90ELb0ELb0ELb0ELb1ELb1ELb0ELb0ELb1ELb1ELb1ELb0ELb0EEENS1_21CollectiveEpilogueFwdINS6_IJSA_SC_SB_EEES9_NS_10bfloat16_tESG_Li384ELb1ELb1ELb0ELb1EEENS1_36VarlenDynamicPersistentTileSchedulerILi192ELi160ELi384ELi128ELb0ELb1ELb1ELb0ELb1ELb1EEEEEEEEEvNT_6ParamsE)
        .other          _ZN7cutlass13device_kernelIN5flash11enable_sm90INS1_16FlashAttnFwdSm90INS1_25CollectiveMainloopFwdSm90ILi2EN4cute5tupleIJNS5_1CILi1EEES8_S8_EEENS6_IJNS7_ILi192EEENS7_ILi160EEENS7_ILi64EEEEEELi64ENS_12float_e4m3_tEfNS_4arch4Sm90ELb0ELb0ELb0ELb1ELb1ELb0ELb0ELb1ELb1ELb1ELb0ELb0EEENS1_21CollectiveEpilogueFwdINS6_IJSA_SC_SB_EEES9_NS_10bfloat16_tESG_Li384ELb1ELb1ELb0ELb1EEENS1_36VarlenDynamicPersistentTileSchedulerILi192ELi160ELi384ELi128ELb0ELb1ELb1ELb0ELb1ELb1EEEEEEEEEvNT_6ParamsE,@"STO_CUDA_ENTRY STV_DEFAULT"
_ZN7cutlass13device_kernelIN5flash11enable_sm90INS1_16FlashAttnFwdSm90INS1_25CollectiveMainloopFwdSm90ILi2EN4cute5tupleIJNS5_1CILi1EEES8_S8_EEENS6_IJNS7_ILi192EEENS7_ILi160EEENS7_ILi64EEEEEELi64ENS_12float_e4m3_tEfNS_4arch4Sm90ELb0ELb0ELb0ELb1ELb1ELb0ELb0ELb1ELb1ELb1ELb0ELb0EEENS1_21CollectiveEpilogueFwdINS6_IJSA_SC_SB_EEES9_NS_10bfloat16_tESG_Li384ELb1ELb1ELb0ELb1EEENS1_36VarlenDynamicPersistentTileSchedulerILi192ELi160ELi384ELi128ELb0ELb1ELb1ELb0ELb1ELb1EEEEEEEEEvNT_6ParamsE:
[----:B------:R-:W-:Y:S01]  /*0000*/  LDC R1, c[0x0][0x37c] ;  /* 0x0000df00ff017b82 */ /* 0x000fe20000000800 */
[----:B------:R-:W-:Y:S05]  /*0010*/  EXIT ;  /* 0x000000000000794d */ /* 0x000fea0003800000 */
.L_x_1:
        /* <DEDUP_REMOVED lines=14> */
.L_x_10:


//--------------------- .text._ZN7cutlass13device_kernelIN5flash11enable_sm90INS1_16FlashAttnFwdSm90INS1_25CollectiveMainloopFwdSm90ILi2EN4cute5tupleIJNS5_1CILi1EEES8_S8_EEENS6_IJNS7_ILi192EEENS7_ILi160EEENS7_ILi64EEEEEELi64ENS_12float_e4m3_tEfNS_4arch4Sm90ELb0ELb0ELb0ELb1ELb1ELb1ELb0ELb1ELb1ELb1ELb0ELb0EEENS1_21CollectiveEpilogueFwdINS6_IJSA_SC_SB_EEES9_NS_10bfloat16_tESG_Li384ELb1ELb1ELb0ELb1EEENS1_36VarlenDynamicPersistentTileSchedulerILi192ELi160ELi384ELi128ELb0ELb1ELb1ELb0ELb1ELb1EEEEEEEEEvNT_6ParamsE --------------------------
	.section	.text._ZN7cutlass13device_kernelIN5flash11enable_sm90INS1_16FlashAttnFwdSm90INS1_25CollectiveMainloopFwdSm90ILi2EN4cute5tupleIJNS5_1CILi1EEES8_S8_EEENS6_IJNS7_ILi192EEENS7_ILi160EEENS7_ILi64EEEEEELi64ENS_12float_e4m3_tEfNS_4arch4Sm90ELb0ELb0ELb0ELb1ELb1ELb1ELb0ELb1ELb1ELb1ELb0ELb0EEENS1_21CollectiveEpilogueFwdINS6_IJSA_SC_SB_EEES9_NS_10bfloat16_tESG_Li384ELb1ELb1ELb0ELb1EEENS1_36VarlenDynamicPersistentTileSchedulerILi192ELi160ELi384ELi128ELb0ELb1ELb1ELb0ELb1ELb1EEEEEEEEEvNT_6ParamsE,"ax",@progbits
	.align	128
.text._ZN7cutlass13device_kernelIN5flash11enable_sm90INS1_16FlashAttnFwdSm90INS1_25CollectiveMainloopFwdSm90ILi2EN4cute5tupleIJNS5_1CILi1EEES8_S8_EEENS6_IJNS7_ILi192EEENS7_ILi160EEENS7_ILi64EEEEEELi64ENS_12float_e4m3_tEfNS_4arch4Sm90ELb0ELb0ELb0ELb1ELb1ELb1ELb0ELb1ELb1ELb1ELb0ELb0EEENS1_21CollectiveEpilogueFwdINS6_IJSA_SC_SB_EEES9_NS_10bfloat16_tESG_Li384ELb1ELb1ELb0ELb1EEENS1_36VarlenDynamicPersistentTileSchedulerILi192ELi160ELi384ELi128ELb0ELb1ELb1ELb0ELb1ELb1EEEEEEEEEvNT_6ParamsE:
        .type           _ZN7cutlass13device_kernelIN5flash11enable_sm90INS1_16FlashAttnFwdSm90INS1_25CollectiveMainloopFwdSm90ILi2EN4cute5tupleIJNS5_1CILi1EEES8_S8_EEENS6_IJNS7_ILi192EEENS7_ILi160EEENS7_ILi64EEEEEELi64ENS_12float_e4m3_tEfNS_4arch4Sm90ELb0ELb0ELb0ELb1ELb1ELb1ELb0ELb1ELb1ELb1ELb0ELb0EEENS1_21CollectiveEpilogueFwdINS6_IJSA_SC_SB_EEES9_NS_10bfloat16_tESG_Li384ELb1ELb1ELb0ELb1EEENS1_36VarlenDynamicPersistentTileSchedulerILi192ELi160ELi384ELi128ELb0ELb1ELb1ELb0ELb1ELb1EEEEEEEEEvNT_6ParamsE,@function
        .size           _ZN7cutlass13device_kernelIN5flash11enable_sm90INS1_16FlashAttnFwdSm90INS1_25CollectiveMainloopFwdSm90ILi2EN4cute5tupleIJNS5_1CILi1EEES8_S8_EEENS6_IJNS7_ILi192EEENS7_ILi160EEENS7_ILi64EEEEEELi64ENS_12float_e4m3_tEfNS_4arch4Sm90ELb0ELb0ELb0ELb1ELb1ELb1ELb0ELb1ELb1ELb1ELb0ELb0EEENS1_21CollectiveEpilogueFwdINS6_IJSA_SC_SB_EEES9_NS_10bfloat16_tESG_Li384ELb1ELb1ELb0ELb1EEENS1_36VarlenDynamicPersistentTileSchedulerILi192ELi160ELi384ELi128ELb0ELb1ELb1ELb0ELb1ELb1EEEEEEEEEvNT_6ParamsE,(.L_x_11 - _ZN7cutlass13device_kernelIN5flash11enable_sm90INS1_16FlashAttnFwdSm90INS1_25CollectiveMainloopFwdSm90ILi2EN4cute5tupleIJNS5_1CILi1EEES8_S8_EEENS6_IJNS7_ILi192EEENS7_ILi160EEENS7_ILi64EEEEEELi64ENS_12float_e4m3_tEfNS_4arch4Sm90ELb0ELb0ELb0ELb1ELb1ELb1ELb0ELb1ELb1ELb1ELb0ELb0EEENS1_21CollectiveEpilogueFwdINS6_IJSA_SC_SB_EEES9_NS_10bfloat16_tESG_Li384ELb1ELb1ELb0ELb1EEENS1_36VarlenDynamicPersistentTileSchedulerILi192ELi160ELi384ELi128ELb0ELb1ELb1ELb0ELb1ELb1EEEEEEEEEvNT_6ParamsE)
        .other          _ZN7cutlass13device_kernelIN5flash11enable_sm90INS1_16FlashAttnFwdSm90INS1_25CollectiveMainloopFwdSm90ILi2EN4cute5tupleIJNS5_1CILi1EEES8_S8_EEENS6_IJNS7_ILi192EEENS7_ILi160EEENS7_ILi64EEEEEELi64ENS_12float_e4m3_tEfNS_4arch4Sm90ELb0ELb0ELb0ELb1ELb1ELb1ELb0ELb1ELb1ELb1ELb0ELb0EEENS1_21CollectiveEpilogueFwdINS6_IJSA_SC_SB_EEES9_NS_10bfloat16_tESG_Li384ELb1ELb1ELb0ELb1EEENS1_36VarlenDynamicPersistentTileSchedulerILi192ELi160ELi384ELi128ELb0ELb1ELb1ELb0ELb1ELb1EEEEEEEEEvNT_6ParamsE,@"STO_CUDA_ENTRY STV_DEFAULT"
_ZN7cutlass13device_kernelIN5flash11enable_sm90INS1_16FlashAttnFwdSm90INS1_25CollectiveMainloopFwdSm90ILi2EN4cute5tupleIJNS5_1CILi1EEES8_S8_EEENS6_IJNS7_ILi192EEENS7_ILi160EEENS7_ILi64EEEEEELi64ENS_12float_e4m3_tEfNS_4arch4Sm90ELb0ELb0ELb0ELb1ELb1ELb1ELb0ELb1ELb1ELb1ELb0ELb0EEENS1_21CollectiveEpilogueFwdINS6_IJSA_SC_SB_EEES9_NS_10bfloat16_tESG_Li384ELb1ELb1ELb0ELb1EEENS1_36VarlenDynamicPersistentTileSchedulerILi192ELi160ELi384ELi128ELb0ELb1ELb1ELb0ELb1ELb1EEEEEEEEEvNT_6ParamsE:
[----:B------:R-:W-:Y:S01]  /*0000*/  LDC R1, c[0x0][0x37c] ;  /* 0x0000df00ff017b82 */ /* 0x000fe20000000800 */
[----:B------:R-:W-:Y:S05]  /*0010*/  EXIT ;  /* 0x000000000000794d */ /* 0x000fea0003800000 */
.L_x_2:
        /* <DEDUP_REMOVED lines=14> */
.L_x_11:


//--------------------- .text._ZN7cutlass13device_kernelIN5flash11enable_sm90INS1_16FlashAttnFwdSm90INS1_25CollectiveMainloopFwdSm90ILi2EN4cute5tupleIJNS5_1CILi1EEES8_S8_EEENS6_IJNS7_ILi192EEENS7_ILi160EEENS7_ILi64EEEEEELi64ENS_12float_e4m3_tEfNS_4arch4Sm90ELb0ELb1ELb0ELb0ELb1ELb0ELb0ELb1ELb1ELb1ELb0ELb0EEENS1_21CollectiveEpilogueFwdINS6_IJSA_SC_SB_EEES9_NS_10bfloat16_tESG_Li384ELb0ELb1ELb0ELb1EEENS1_30DynamicPersistentTileSchedulerILi384ELi128ELb0ELb1ELb1EEEEEEEEEvNT_6ParamsE --------------------------
	.section	.text._ZN7cutlass13device_kernelIN5flash11enable_sm90INS1_16FlashAttnFwdSm90INS1_25CollectiveMainloopFwdSm90ILi2EN4cute5tupleIJNS5_1CILi1EEES8_S8_EEENS6_IJNS7_ILi192EEENS7_ILi160EEENS7_ILi64EEEEEELi64ENS_12float_e4m3_tEfNS_4arch4Sm90ELb0ELb1ELb0ELb0ELb1ELb0ELb0ELb1ELb1ELb1ELb0ELb0EEENS1_21CollectiveEpilogueFwdINS6_IJSA_SC_SB_EEES9_NS_10bfloat16_tESG_Li384ELb0ELb1ELb0ELb1EEENS1_30DynamicPersistentTileSchedulerILi384ELi128ELb0ELb1ELb1EEEEEEEEEvNT_6ParamsE,"ax",@progbits
	.align	128
.text._ZN7cutlass13device_kernelIN5flash11enable_sm90INS1_16FlashAttnFwdSm90INS1_25CollectiveMainloopFwdSm90ILi2EN4cute5tupleIJNS5_1CILi1EEES8_S8_EEENS6_IJNS7_ILi192EEENS7_ILi160EEENS7_ILi64EEEEEELi64ENS_12float_e4m3_tEfNS_4arch4Sm90ELb0ELb1ELb0ELb0ELb1ELb0ELb0ELb1ELb1ELb1ELb0ELb0EEENS1_21CollectiveEpilogueFwdINS6_IJSA_SC_SB_EEES9_NS_10bfloat16_tESG_Li384ELb0ELb1ELb0ELb1EEENS1_30DynamicPersistentTileSchedulerILi384ELi128ELb0ELb1ELb1EEEEEEEEEvNT_6ParamsE:
        .type           _ZN7cutlass13device_kernelIN5flash11enable_sm90INS1_16FlashAttnFwdSm90INS1_25CollectiveMainloopFwdSm90ILi2EN4cute5tupleIJNS5_1CILi1EEES8_S8_EEENS6_IJNS7_ILi192EEENS7_ILi160EEENS7_ILi64EEEEEELi64ENS_12float_e4m3_tEfNS_4arch4Sm90ELb0ELb1ELb0ELb0ELb1ELb0ELb0ELb1ELb1ELb1ELb0ELb0EEENS1_21CollectiveEpilogueFwdINS6_IJSA_SC_SB_EEES9_NS_10bfloat16_tESG_Li384ELb0ELb1ELb0ELb1EEENS1_30DynamicPersistentTileSchedulerILi384ELi128ELb0ELb1ELb1EEEEEEEEEvNT_6ParamsE,@function
        .size           _ZN7cutlass13device_kernelIN5flash11enable_sm90INS1_16FlashAttnFwdSm90INS1_25CollectiveMainloopFwdSm90ILi2EN4cute5tupleIJNS5_1CILi1EEES8_S8_EEENS6_IJNS7_ILi192EEENS7_ILi160EEENS7_ILi64EEEEEELi64ENS_12float_e4m3_tEfNS_4arch4Sm90ELb0ELb1ELb0ELb0ELb1ELb0ELb0ELb1ELb1ELb1ELb0ELb0EEENS1_21CollectiveEpilogueFwdINS6_IJSA_SC_SB_EEES9_NS_10bfloat16_tESG_Li384ELb0ELb1ELb0ELb1EEENS1_30DynamicPersistentTileSchedulerILi384ELi128ELb0ELb1ELb1EEEEEEEEEvNT_6ParamsE,(.L_x_12 - _ZN7cutlass13device_kernelIN5flash11enable_sm90INS1_16FlashAttnFwdSm90INS1_25CollectiveMainloopFwdSm90ILi2EN4cute5tupleIJNS5_1CILi1EEES8_S8_EEENS6_IJNS7_ILi192EEENS7_ILi160EEENS7_ILi64EEEEEELi64ENS_12float_e4m3_tEfNS_4arch4Sm90ELb0ELb1ELb0ELb0ELb1ELb0ELb0ELb1ELb1ELb1ELb0ELb0EEENS1_21CollectiveEpilogueFwdINS6_IJSA_SC_SB_EEES9_NS_10bfloat16_tESG_Li384ELb0ELb1ELb0ELb1EEENS1_30DynamicPersistentTileSchedulerILi384ELi128ELb0ELb1ELb1EEEEEEEEEvNT_6ParamsE)
        .other          _ZN7cutlass13device_kernelIN5flash11enable_sm90INS1_16FlashAttnFwdSm90INS1_25CollectiveMainloopFwdSm90ILi2EN4cute5tupleIJNS5_1CILi1EEES8_S8_EEENS6_IJNS7_ILi192EEENS7_ILi160EEENS7_ILi64EEEEEELi64ENS_12float_e4m3_tEfNS_4arch4Sm90ELb0ELb1ELb0ELb0ELb1ELb0ELb0ELb1ELb1ELb1ELb0ELb0EEENS1_21CollectiveEpilogueFwdINS6_IJSA_SC_SB_EEES9_NS_10bfloat16_tESG_Li384ELb0ELb1ELb0ELb1EEENS1_30DynamicPersistentTileSchedulerILi384ELi128ELb0ELb1ELb1EEEEEEEEEvNT_6ParamsE,@"STO_CUDA_ENTRY STV_DEFAULT"
_ZN7cutlass13device_kernelIN5flash11enable_sm90INS1_16FlashAttnFwdSm90INS1_25CollectiveMainloopFwdSm90ILi2EN4cute5tupleIJNS5_1CILi1EEES8_S8_EEENS6_IJNS7_ILi192EEENS7_ILi160EEENS7_ILi64EEEEEELi64ENS_12float_e4m3_tEfNS_4arch4Sm90ELb0ELb1ELb0ELb0ELb1ELb0ELb0ELb1ELb1ELb1ELb0ELb0EEENS1_21CollectiveEpilogueFwdINS6_IJSA_SC_SB_EEES9_NS_10bfloat16_tESG_Li384ELb0ELb1ELb0ELb1EEENS1_30DynamicPersistentTileSchedulerILi384ELi128ELb0ELb1ELb1EEEEEEEEEvNT_6ParamsE:
[----:B------:R-:W-:Y:S01]  /*0000*/  LDC R1, c[0x0][0x37c] ;  /* 0x0000df00ff017b82 */ /* 0x000fe20000000800 */
[----:B------:R-:W-:Y:S05]  /*0010*/  EXIT ;  /* 0x000000000000794d */ /* 0x000fea0003800000 */
.L_x_3:
        /* <DEDUP_REMOVED lines=14> */
.L_x_12:


//--------------------- .text._ZN7cutlass13device_kernelIN5flash11enable_sm90INS1_16FlashAttnFwdSm90INS1_25CollectiveMainloopFwdSm90ILi2EN4cute5tupleIJNS5_1CILi1EEES8_S8_EEENS6_IJNS7_ILi192EEENS7_ILi160EEENS7_ILi64EEEEEELi64ENS_12float_e4m3_tEfNS_4arch4Sm90ELb0ELb1ELb0ELb1ELb1ELb0ELb0ELb1ELb1ELb1ELb0ELb0EEENS1_21CollectiveEpilogueFwdINS6_IJSA_SC_SB_EEES9_NS_10bfloat16_tESG_Li384ELb1ELb1ELb0ELb1EEENS1_36VarlenDynamicPersistentTileSchedulerILi192ELi160ELi384ELi128ELb0ELb1ELb1ELb1ELb0ELb1EEEEEEEEEvNT_6ParamsE --------------------------
	.section	.text._ZN7cutlass13device_kernelIN5flash11enable_sm90INS1_16FlashAttnFwdSm90INS1_25CollectiveMainloopFwdSm90ILi2EN4cute5tupleIJNS5_1CILi1EEES8_S8_EEENS6_IJNS7_ILi192EEENS7_ILi160EEENS7_ILi64EEEEEELi64ENS_12float_e4m3_tEfNS_4arch4Sm90ELb0ELb1ELb0ELb1ELb1ELb0ELb0ELb1ELb1ELb1ELb0ELb0EEENS1_21CollectiveEpilogueFwdINS6_IJSA_SC_SB_EEES9_NS_10bfloat16_tESG_Li384ELb1ELb1ELb0ELb1EEENS1_36VarlenDynamicPersistentTileSchedulerILi192ELi160ELi384ELi128ELb0ELb1ELb1ELb1ELb0ELb1EEEEEEEEEvNT_6ParamsE,"ax",@progbits
	.align	128
.text._ZN7cutlass13device_kernelIN5flash11enable_sm90INS1_16FlashAttnFwdSm90INS1_25CollectiveMainloopFwdSm90ILi2EN4cute5tupleIJNS5_1CILi1EEES8_S8_EEENS6_IJNS7_ILi192EEENS7_ILi160EEENS7_ILi64EEEEEELi64ENS_12float_e4m3_tEfNS_4arch4Sm90ELb0ELb1ELb0ELb1ELb1ELb0ELb0ELb1ELb1ELb1ELb0ELb0EEENS1_21CollectiveEpilogueFwdINS6_IJSA_SC_SB_EEES9_NS_10bfloat16_tESG_Li384ELb1ELb1ELb0ELb1EEENS1_36VarlenDynamicPersistentTileSchedulerILi192ELi160ELi384ELi128ELb0ELb1ELb1ELb1ELb0ELb1EEEEEEEEEvNT_6ParamsE:
        .type           _ZN7cutlass13device_kernelIN5flash11enable_sm90INS1_16FlashAttnFwdSm90INS1_25CollectiveMainloopFwdSm90ILi2EN4cute5tupleIJNS5_1CILi1EEES8_S8_EEENS6_IJNS7_ILi192EEENS7_ILi160EEENS7_ILi64EEEEEELi64ENS_12float_e4m3_tEfNS_4arch4Sm90ELb0ELb1ELb0ELb1ELb1ELb0ELb0ELb1ELb1ELb1ELb0ELb0EEENS1_21CollectiveEpilogueFwdINS6_IJSA_SC_SB_EEES9_NS_10bfloat16_tESG_Li384ELb1ELb1ELb0ELb1EEENS1_36VarlenDynamicPersistentTileSchedulerILi192ELi160ELi384ELi128ELb0ELb1ELb1ELb1ELb0ELb1EEEEEEEEEvNT_6ParamsE,@function
        .size           _ZN7cutlass13device_kernelIN5flash11enable_sm90INS1_16FlashAttnFwdSm90INS1_25CollectiveMainloopFwdSm90ILi2EN4cute5tupleIJNS5_1CILi1EEES8_S8_EEENS6_IJNS7_ILi192EEENS7_ILi160EEENS7_ILi64EEEEEELi64ENS_12float_e4m3_tEfNS_4arch4Sm90ELb0ELb1ELb0ELb1ELb1ELb0ELb0ELb1ELb1ELb1ELb0ELb0EEENS1_21CollectiveEpilogueFwdINS6_IJSA_SC_SB_EEES9_NS_10bfloat16_tESG_Li384ELb1ELb1ELb0ELb1EEENS1_36VarlenDynamicPersistentTileSchedulerILi192ELi160ELi384ELi128ELb0ELb1ELb1ELb1ELb0ELb1EEEEEEEEEvNT_6ParamsE,(.L_x_13 - _ZN7cutlass13device_kernelIN5flash11enable_sm90INS1_16FlashAttnFwdSm90INS1_25CollectiveMainloopFwdSm90ILi2EN4cute5tupleIJNS5_1CILi1EEES8_S8_EEENS6_IJNS7_ILi192EEENS7_ILi160EEENS7_ILi64EEEEEELi64ENS_12float_e4m3_tEfNS_4arch4Sm90ELb0ELb1ELb0ELb1ELb1ELb0ELb0ELb1ELb1ELb1ELb0ELb0EEENS1_21CollectiveEpilogueFwdINS6_IJSA_SC_SB_EEES9_NS_10bfloat16_tESG_Li384ELb1ELb1ELb0ELb1EEENS1_36VarlenDynamicPersistentTileSchedulerILi192ELi160ELi384ELi128ELb0ELb1ELb1ELb1ELb0ELb1EEEEEEEEEvNT_6ParamsE)
        .other          _ZN7cutlass13device_kernelIN5flash11enable_sm90INS1_16FlashAttnFwdSm90INS1_25CollectiveMainloopFwdSm90ILi2EN4cute5tupleIJNS5_1CILi1EEES8_S8_EEENS6_IJNS7_ILi192EEENS7_ILi160EEENS7_ILi64EEEEEELi64ENS_12float_e4m3_tEfNS_4arch4Sm90ELb0ELb1ELb0ELb1ELb1ELb0ELb0ELb1ELb1ELb1ELb0ELb0EEENS1_21CollectiveEpilogueFwdINS6_IJSA_SC_SB_EEES9_NS_10bfloat16_tESG_Li384ELb1ELb1ELb0ELb1EEENS1_36VarlenDynamicPersistentTileSchedulerILi192ELi160ELi384ELi128ELb0ELb1ELb1ELb1ELb0ELb1EEEEEEEEEvNT_6ParamsE,@"STO_CUDA_ENTRY STV_DEFAULT"
_ZN7cutlass13device_kernelIN5flash11enable_sm90INS1_16FlashAttnFwdSm90INS1_25CollectiveMainloopFwdSm90ILi2EN4cute5tupleIJNS5_1CILi1EEES8_S8_EEENS6_IJNS7_ILi192EEENS7_ILi160EEENS7_ILi64EEEEEELi64ENS_12float_e4m3_tEfNS_4arch4Sm90ELb0ELb1ELb0ELb1ELb1ELb0ELb0ELb1ELb1ELb1ELb0ELb0EEENS1_21CollectiveEpilogueFwdINS6_IJSA_SC_SB_EEES9_NS_10bfloat16_tESG_Li384ELb1ELb1ELb0ELb1EEENS1_36VarlenDynamicPersistentTileSchedulerILi192ELi160ELi384ELi128ELb0ELb1ELb1ELb1ELb0ELb1EEEEEEEEEvNT_6ParamsE:
[----:B------:R-:W-:Y:S01]  /*0000*/  LDC R1, c[0x0][0x37c] ;  /* 0x0000df00ff017b82 */ /* 0x000fe20000000800 */
[----:B------:R-:W-:Y:S05]  /*0010*/  EXIT ;  /* 0x000000000000794d */ /* 0x000fea0003800000 */
.L_x_4:
        /* <DEDUP_REMOVED lines=14> */
.L_x_13:


//--------------------- .text._ZN7cutlass13device_kernelIN5flash11enable_sm90INS1_16FlashAttnFwdSm90INS1_25CollectiveMainloopFwdSm90ILi2EN4cute5tupleIJNS5_1CILi1EEES8_S8_EEENS6_IJNS7_ILi192EEENS7_ILi160EEENS7_ILi64EEEEEELi64ENS_12float_e4m3_tEfNS_4arch4Sm90ELb0ELb1ELb0ELb1ELb1ELb1ELb0ELb1ELb1ELb1ELb0ELb0EEENS1_21CollectiveEpilogueFwdINS6_IJSA_SC_SB_EEES9_NS_10bfloat16_tESG_Li384ELb1ELb1ELb0ELb1EEENS1_36VarlenDynamicPersistentTileSchedulerILi192ELi160ELi384ELi128ELb0ELb1ELb1ELb1ELb0ELb1EEEEEEEEEvNT_6ParamsE --------------------------
	.section	.text._ZN7cutlass13device_kernelIN5flash11enable_sm90INS1_16FlashAttnFwdSm90INS1_25CollectiveMainloopFwdSm90ILi2EN4cute5tupleIJNS5_1CILi1EEES8_S8_EEENS6_IJNS7_ILi192EEENS7_ILi160EEENS7_ILi64EEEEEELi64ENS_12float_e4m3_tEfNS_4arch4Sm90ELb0ELb1ELb0ELb1ELb1ELb1ELb0ELb1ELb1ELb1ELb0ELb0EEENS1_21CollectiveEpilogueFwdINS6_IJSA_SC_SB_EEES9_NS_10bfloat16_tESG_Li384ELb1ELb1ELb0ELb1EEENS1_36VarlenDynamicPersistentTileSchedulerILi192ELi160ELi384ELi128ELb0ELb1ELb1ELb1ELb0ELb1EEEEEEEEEvNT_6ParamsE,"ax",@progbits
	.align	128
.text._ZN7cutlass13device_kernelIN5flash11enable_sm90INS1_16FlashAttnFwdSm90INS1_25CollectiveMainloopFwdSm90ILi2EN4cute5tupleIJNS5_1CILi1EEES8_S8_EEENS6_IJNS7_ILi192EEENS7_ILi160EEENS7_ILi64EEEEEELi64ENS_12float_e4m3_tEfNS_4arch4Sm90ELb0ELb1ELb0ELb1ELb1ELb1ELb0ELb1ELb1ELb1ELb0ELb0EEENS1_21CollectiveEpilogueFwdINS6_IJSA_SC_SB_EEES9_NS_10bfloat16_tESG_Li384ELb1ELb1ELb0ELb1EEENS1_36VarlenDynamicPersistentTileSchedulerILi192ELi160ELi384ELi128ELb0ELb1ELb1ELb1ELb0ELb1EEEEEEEEEvNT_6ParamsE:
        .type           _ZN7cutlass13device_kernelIN5flash11enable_sm90INS1_16FlashAttnFwdSm90INS1_25CollectiveMainloopFwdSm90ILi2EN4cute5tupleIJNS5_1CILi1EEES8_S8_EEENS6_IJNS7_ILi192EEENS7_ILi160EEENS7_ILi64EEEEEELi64ENS_12float_e4m3_tEfNS_4arch4Sm90ELb0ELb1ELb0ELb1ELb1ELb1ELb0ELb1ELb1ELb1ELb0ELb0EEENS1_21CollectiveEpilogueFwdINS6_IJSA_SC_SB_EEES9_NS_10bfloat16_tESG_Li384ELb1ELb1ELb0ELb1EEENS1_36VarlenDynamicPersistentTileSchedulerILi192ELi160ELi384ELi128ELb0ELb1ELb1ELb1ELb0ELb1EEEEEEEEEvNT_6ParamsE,@function
        .size           _ZN7cutlass13device_kernelIN5flash11enable_sm90INS1_16FlashAttnFwdSm90INS1_25CollectiveMainloopFwdSm90ILi2EN4cute5tupleIJNS5_1CILi1EEES8_S8_EEENS6_IJNS7_ILi192EEENS7_ILi160EEENS7_ILi64EEEEEELi64ENS_12float_e4m3_tEfNS_4arch4Sm90ELb0ELb1ELb0ELb1ELb1ELb1ELb0ELb1ELb1ELb1ELb0ELb0EEENS1_21CollectiveEpilogueFwdINS6_IJSA_SC_SB_EEES9_NS_10bfloat16_tESG_Li384ELb1ELb1ELb0ELb1EEENS1_36VarlenDynamicPersistentTileSchedulerILi192ELi160ELi384ELi128ELb0ELb1ELb1ELb1ELb0ELb1EEEEEEEEEvNT_6ParamsE,(.L_x_14 - _ZN7cutlass13device_kernelIN5flash11enable_sm90INS1_16FlashAttnFwdSm90INS1_25CollectiveMainloopFwdSm90ILi2EN4cute5tupleIJNS5_1CILi1EEES8_S8_EEENS6_IJNS7_ILi192EEENS7_ILi160EEENS7_ILi64EEEEEELi64ENS_12float_e4m3_tEfNS_4arch4Sm90ELb0ELb1ELb0ELb1ELb1ELb1ELb0ELb1ELb1ELb1ELb0ELb0EEENS1_21CollectiveEpilogueFwdINS6_IJSA_SC_SB_EEES9_NS_10bfloat16_tESG_Li384ELb1ELb1ELb0ELb1EEENS1_36VarlenDynamicPersistentTileSchedulerILi192ELi160ELi384ELi128ELb0ELb1ELb1ELb1ELb0ELb1EEEEEEEEEvNT_6ParamsE)
        .other          _ZN7cutlass13device_kernelIN5flash11enable_sm90INS1_16FlashAttnFwdSm90INS1_25CollectiveMainloopFwdSm90ILi2EN4cute5tupleIJNS5_1CILi1EEES8_S8_EEENS6_IJNS7_ILi192EEENS7_ILi160EEENS7_ILi64EEEEEELi64ENS_12float_e4m3_tEfNS_4arch4Sm90ELb0ELb1ELb0ELb1ELb1ELb1ELb0ELb1ELb1ELb1ELb0ELb0EEENS1_21CollectiveEpilogueFwdINS6_IJSA_SC_SB_EEES9_NS_10bfloat16_tESG_Li384ELb1ELb1ELb0ELb1EEENS1_36VarlenDynamicPersistentTileSchedulerILi192ELi160ELi384ELi128ELb0ELb1ELb1ELb1ELb0ELb1EEEEEEEEEvNT_6ParamsE,@"STO_CUDA_ENTRY STV_DEFAULT"
_ZN7cutlass13device_kernelIN5flash11enable_sm90INS1_16FlashAttnFwdSm90INS1_25CollectiveMainloopFwdSm90ILi2EN4cute5tupleIJNS5_1CILi1EEES8_S8_EEENS6_IJNS7_ILi192EEENS7_ILi160EEENS7_ILi64EEEEEELi64ENS_12float_e4m3_tEfNS_4arch4Sm90ELb0ELb1ELb0ELb1ELb1ELb1ELb0ELb1ELb1ELb1ELb0ELb0EEENS1_21CollectiveEpilogueFwdINS6_IJSA_SC_SB_EEES9_NS_10bfloat16_tESG_Li384ELb1ELb1ELb0ELb1EEENS1_36VarlenDynamicPersistentTileSchedulerILi192ELi160ELi384ELi128ELb0ELb1ELb1ELb1ELb0ELb1EEEEEEEEEvNT_6ParamsE:
[----:B------:R-:W-:Y:S01]  /*0000*/  LDC R1, c[0x0][0x37c] ;  /* 0x0000df00ff017b82 */ /* 0x000fe20000000800 */
[----:B------:R-:W-:Y:S05]  /*0010*/  EXIT ;  /* 0x000000000000794d */ /* 0x000fea0003800000 */
.L_x_5:
        /* <DEDUP_REMOVED lines=14> */
.L_x_14:


//--------------------- .text._ZN7cutlass13device_kernelIN5flash11enable_sm90INS1_16FlashAttnFwdSm90INS1_25CollectiveMainloopFwdSm90ILi2EN4cute5tupleIJNS5_1CILi1EEES8_S8_EEENS6_IJNS7_ILi192EEENS7_ILi160EEENS7_ILi64EEEEEELi64ENS_12float_e4m3_tEfNS_4arch4Sm90ELb1ELb0ELb0ELb0ELb1ELb0ELb0ELb1ELb1ELb1ELb0ELb0EEENS1_21CollectiveEpilogueFwdINS6_IJSA_SC_SB_EEES9_NS_10bfloat16_tESG_Li384ELb0ELb1ELb0ELb1EEENS1_30DynamicPersistentTileSchedulerILi384ELi128ELb0ELb1ELb1EEEEEEEEEvNT_6ParamsE --------------------------
	.section	.text._ZN7cutlass13device_kernelIN5flash11enable_sm90INS1_16FlashAttnFwdSm90INS1_25CollectiveMainloopFwdSm90ILi2EN4cute5tupleIJNS5_1CILi1EEES8_S8_EEENS6_IJNS7_ILi192EEENS7_ILi160EEENS7_ILi64EEEEEELi64ENS_12float_e4m3_tEfNS_4arch4Sm90ELb1ELb0ELb0ELb0ELb1ELb0ELb0ELb1ELb1ELb1ELb0ELb0EEENS1_21CollectiveEpilogueFwdINS6_IJSA_SC_SB_EEES9_NS_10bfloat16_tESG_Li384ELb0ELb1ELb0ELb1EEENS1_30DynamicPersistentTileSchedulerILi384ELi128ELb0ELb1ELb1EEEEEEEEEvNT_6ParamsE,"ax",@progbits
	.align	128
.text._ZN7cutlass13device_kernelIN5flash11enable_sm90INS1_16FlashAttnFwdSm90INS1_25CollectiveMainloopFwdSm90ILi2EN4cute5tupleIJNS5_1CILi1EEES8_S8_EEENS6_IJNS7_ILi192EEENS7_ILi160EEENS7_ILi64EEEEEELi64ENS_12float_e4m3_tEfNS_4arch4Sm90ELb1ELb0ELb0ELb0ELb1ELb0ELb0ELb1ELb1ELb1ELb0ELb0EEENS1_21CollectiveEpilogueFwdINS6_IJSA_SC_SB_EEES9_NS_10bfloat16_tESG_Li384ELb0ELb1ELb0ELb1EEENS1_30DynamicPersistentTileSchedulerILi384ELi128ELb0ELb1ELb1EEEEEEEEEvNT_6ParamsE:
        .type           _ZN7cutlass13device_kernelIN5flash11enable_sm90INS1_16FlashAttnFwdSm90INS1_25CollectiveMainloopFwdSm90ILi2EN4cute5tupleIJNS5_1CILi1EEES8_S8_EEENS6_IJNS7_ILi192EEENS7_ILi160EEENS7_ILi64EEEEEELi64ENS_12float_e4m3_tEfNS_4arch4Sm90ELb1ELb0ELb0ELb0ELb1ELb0ELb0ELb1ELb1ELb1ELb0ELb0EEENS1_21CollectiveEpilogueFwdINS6_IJSA_SC_SB_EEES9_NS_10bfloat16_tESG_Li384ELb0ELb1ELb0ELb1EEENS1_30DynamicPersistentTileSchedulerILi384ELi128ELb0ELb1ELb1EEEEEEEEEvNT_6ParamsE,@function
        .size           _ZN7cutlass13device_kernelIN5flash11enable_sm90INS1_16FlashAttnFwdSm90INS1_25CollectiveMainloopFwdSm90ILi2EN4cute5tupleIJNS5_1CILi1EEES8_S8_EEENS6_IJNS7_ILi192EEENS7_ILi160EEENS7_ILi64EEEEEELi64ENS_12float_e4m3_tEfNS_4arch4Sm90ELb1ELb0ELb0ELb0ELb1ELb0ELb0ELb1ELb1ELb1ELb0ELb0EEENS1_21CollectiveEpilogueFwdINS6_IJSA_SC_SB_EEES9_NS_10bfloat16_tESG_Li384ELb0ELb1ELb0ELb1EEENS1_30DynamicPersistentTileSchedulerILi384ELi128ELb0ELb1ELb1EEEEEEEEEvNT_6ParamsE,(.L_x_15 - _ZN7cutlass13device_kernelIN5flash11enable_sm90INS1_16FlashAttnFwdSm90INS1_25CollectiveMainloopFwdSm90ILi2EN4cute5tupleIJNS5_1CILi1EEES8_S8_EEENS6_IJNS7_ILi192EEENS7_ILi160EEENS7_ILi64EEEEEELi64ENS_12float_e4m3_tEfNS_4arch4Sm90ELb1ELb0ELb0ELb0ELb1ELb0ELb0ELb1ELb1ELb1ELb0ELb0EEENS1_21CollectiveEpilogueFwdINS6_IJSA_SC_SB_EEES9_NS_10bfloat16_tESG_Li384ELb0ELb1ELb0ELb1EEENS1_30DynamicPersistentTileSchedulerILi384ELi128ELb0ELb1ELb1EEEEEEEEEvNT_6ParamsE)
        .other          _ZN7cutlass13device_kernelIN5flash11enable_sm90INS1_16FlashAttnFwdSm90INS1_25CollectiveMainloopFwdSm90ILi2EN4cute5tupleIJNS5_1CILi1EEES8_S8_EEENS6_IJNS7_ILi192EEENS7_ILi160EEENS7_ILi64EEEEEELi64ENS_12float_e4m3_tEfNS_4arch4Sm90ELb1ELb0ELb0ELb0ELb1ELb0ELb0ELb1ELb1ELb1ELb0ELb0EEENS1_21CollectiveEpilogueFwdINS6_IJSA_SC_SB_EEES9_NS_10bfloat16_tESG_Li384ELb0ELb1ELb0ELb1EEENS1_30DynamicPersistentTileSchedulerILi384ELi128ELb0ELb1ELb1EEEEEEEEEvNT_6ParamsE,@"STO_CUDA_ENTRY STV_DEFAULT"
_ZN7cutlass13device_kernelIN5flash11enable_sm90INS1_16FlashAttnFwdSm90INS1_25CollectiveMainloopFwdSm90ILi2EN4cute5tupleIJNS5_1CILi1EEES8_S8_EEENS6_IJNS7_ILi192EEENS7_ILi160EEENS7_ILi64EEEEEELi64ENS_12float_e4m3_tEfNS_4arch4Sm90ELb1ELb0ELb0ELb0ELb1ELb0ELb0ELb1ELb1ELb1ELb0ELb0EEENS1_21CollectiveEpilogueFwdINS6_IJSA_SC_SB_EEES9_NS_10bfloat16_tESG_Li384ELb0ELb1ELb0ELb1EEENS1_30DynamicPersistentTileSchedulerILi384ELi128ELb0ELb1ELb1EEEEEEEEEvNT_6ParamsE:
[----:B------:R-:W-:Y:S01]  /*0000*/  LDC R1, c[0x0][0x37c] ;  /* 0x0000df00ff017b82 */ /* 0x000fe20000000800 */
[----:B------:R-:W-:Y:S05]  /*0010*/  EXIT ;  /* 0x000000000000794d */ /* 0x000fea0003800000 */
.L_x_6:
        /* <DEDUP_REMOVED lines=14> */
.L_x_15:


//--------------------- .text._ZN7cutlass13device_kernelIN5flash11enable_sm90INS1_16FlashAttnFwdSm90INS1_25CollectiveMainloopFwdSm90ILi2EN4cute5tupleIJNS5_1CILi1EEES8_S8_EEENS6_IJNS7_ILi192EEENS7_ILi160EEENS7_ILi64EEEEEELi64ENS_12float_e4m3_tEfNS_4arch4Sm90ELb1ELb0ELb0ELb1ELb1ELb0ELb0ELb1ELb1ELb1ELb0ELb0EEENS1_21CollectiveEpilogueFwdINS6_IJSA_SC_SB_EEES9_NS_10bfloat16_tESG_Li384ELb1ELb1ELb0ELb1EEENS1_36VarlenDynamicPersistentTileSchedulerILi192ELi160ELi384ELi128ELb0ELb1ELb1ELb1ELb1ELb1EEEEEEEEEvNT_6ParamsE --------------------------
	.section	.text._ZN7cutlass13device_kernelIN5flash11enable_sm90INS1_16FlashAttnFwdSm90INS1_25CollectiveMainloopFwdSm90ILi2EN4cute5tupleIJNS5_1CILi1EEES8_S8_EEENS6_IJNS7_ILi192EEENS7_ILi160EEENS7_ILi64EEEEEELi64ENS_12float_e4m3_tEfNS_4arch4Sm90ELb1ELb0ELb0ELb1ELb1ELb0ELb0ELb1ELb1ELb1ELb0ELb0EEENS1_21CollectiveEpilogueFwdINS6_IJSA_SC_SB_EEES9_NS_10bfloat16_tESG_Li384ELb1ELb1ELb0ELb1EEENS1_36VarlenDynamicPersistentTileSchedulerILi192ELi160ELi384ELi128ELb0ELb1ELb1ELb1ELb1ELb1EEEEEEEEEvNT_6ParamsE,"ax",@progbits
	.align	128
.text._ZN7cutlass13device_kernelIN5flash11enable_sm90INS1_16FlashAttnFwdSm90INS1_25CollectiveMainloopFwdSm90ILi2EN4cute5tupleIJNS5_1CILi1EEES8_S8_EEENS6_IJNS7_ILi192EEENS7_ILi160EEENS7_ILi64EEEEEELi64ENS_12float_e4m3_tEfNS_4arch4Sm90ELb1ELb0ELb0ELb1ELb1ELb0ELb0ELb1ELb1ELb1ELb0ELb0EEENS1_21CollectiveEpilogueFwdINS6_IJSA_SC_SB_EEES9_NS_10bfloat16_tESG_Li384ELb1ELb1ELb0ELb1EEENS1_36VarlenDynamicPersistentTileSchedulerILi192ELi160ELi384ELi128ELb0ELb1ELb1ELb1ELb1ELb1EEEEEEEEEvNT_6ParamsE:
        .type           _ZN7cutlass13device_kernelIN5flash11enable_sm90INS1_16FlashAttnFwdSm90INS1_25CollectiveMainloopFwdSm90ILi2EN4cute5tupleIJNS5_1CILi1EEES8_S8_EEENS6_IJNS7_ILi192EEENS7_ILi160EEENS7_ILi64EEEEEELi64ENS_12float_e4m3_tEfNS_4arch4Sm90ELb1ELb0ELb0ELb1ELb1ELb0ELb0ELb1ELb1ELb1ELb0ELb0EEENS1_21CollectiveEpilogueFwdINS6_IJSA_SC_SB_EEES9_NS_10bfloat16_tESG_Li384ELb1ELb1ELb0ELb1EEENS1_36VarlenDynamicPersistentTileSchedulerILi192ELi160ELi384ELi128ELb0ELb1ELb1ELb1ELb1ELb1EEEEEEEEEvNT_6ParamsE,@function
        .size           _ZN7cutlass13device_kernelIN5flash11enable_sm90INS1_16FlashAttnFwdSm90INS1_25CollectiveMainloopFwdSm90ILi2EN4cute5tupleIJNS5_1CILi1EEES8_S8_EEENS6_IJNS7_ILi192EEENS7_ILi160EEENS7_ILi64EEEEEELi64ENS_12float_e4m3_tEfNS_4arch4Sm90ELb1ELb0ELb0ELb1ELb1ELb0ELb0ELb1ELb1ELb1ELb0ELb0EEENS1_21CollectiveEpilogueFwdINS6_IJSA_SC_SB_EEES9_NS_10bfloat16_tESG_Li384ELb1ELb1ELb0ELb1EEENS1_36VarlenDynamicPersistentTileSchedulerILi192ELi160ELi384ELi128ELb0ELb1ELb1ELb1ELb1ELb1EEEEEEEEEvNT_6ParamsE,(.L_x_16 - _ZN7cutlass13device_kernelIN5flash11enable_sm90INS1_16FlashAttnFwdSm90INS1_25CollectiveMainloopFwdSm90ILi2EN4cute5tupleIJNS5_1CILi1EEES8_S8_EEENS6_IJNS7_ILi192EEENS7_ILi160EEENS7_ILi64EEEEEELi64ENS_12float_e4m3_tEfNS_4arch4Sm90ELb1ELb0ELb0ELb1ELb1ELb0ELb0ELb1ELb1ELb1ELb0ELb0EEENS1_21CollectiveEpilogueFwdINS6_IJSA_SC_SB_EEES9_NS_10bfloat16_tESG_Li384ELb1ELb1ELb0ELb1EEENS1_36VarlenDynamicPersistentTileSchedulerILi192ELi160ELi384ELi128ELb0ELb1ELb1ELb1ELb1ELb1EEEEEEEEEvNT_6ParamsE)
        .other          _ZN7cutlass13device_kernelIN5flash11enable_sm90INS1_16FlashAttnFwdSm90INS1_25CollectiveMainloopFwdSm90ILi2EN4cute5tupleIJNS5_1CILi1EEES8_S8_EEENS6_IJNS7_ILi192EEENS7_ILi160EEENS7_ILi64EEEEEELi64ENS_12float_e4m3_tEfNS_4arch4Sm90ELb1ELb0ELb0ELb1ELb1ELb0ELb0ELb1ELb1ELb1ELb0ELb0EEENS1_21CollectiveEpilogueFwdINS6_IJSA_SC_SB_EEES9_NS_10bfloat16_tESG_Li384ELb1ELb1ELb0ELb1EEENS1_36VarlenDynamicPersistentTileSchedulerILi192ELi160ELi384ELi128ELb0ELb1ELb1ELb1ELb1ELb1EEEEEEEEEvNT_6ParamsE,@"STO_CUDA_ENTRY STV_DEFAULT"
_ZN7cutlass13device_kernelIN5flash11enable_sm90INS1_16FlashAttnFwdSm90INS1_25CollectiveMainloopFwdSm90ILi2EN4cute5tupleIJNS5_1CILi1EEES8_S8_EEENS6_IJNS7_ILi192EEENS7_ILi160EEENS7_ILi64EEEEEELi64ENS_12float_e4m3_tEfNS_4arch4Sm90ELb1ELb0ELb0ELb1ELb1ELb0ELb0ELb1ELb1ELb1ELb0ELb0EEENS1_21CollectiveEpilogueFwdINS6_IJSA_SC_SB_EEES9_NS_10bfloat16_tESG_Li384ELb1ELb1ELb0ELb1EEENS1_36VarlenDynamicPersistentTileSchedulerILi192ELi160ELi384ELi128ELb0ELb1ELb1ELb1ELb1ELb1EEEEEEEEEvNT_6ParamsE:
[----:B------:R-:W-:Y:S01]  /*0000*/  LDC R1, c[0x0][0x37c] ;  /* 0x0000df00ff017b82 */ /* 0x000fe20000000800 */
[----:B------:R-:W-:Y:S05]  /*0010*/  EXIT ;  /* 0x000000000000794d */ /* 0x000fea0003800000 */
.L_x_7:
        /* <DEDUP_REMOVED lines=14> */
.L_x_16:


//--------------------- .text._ZN7cutlass13device_kernelIN5flash11enable_sm90INS1_16FlashAttnFwdSm90INS1_25CollectiveMainloopFwdSm90ILi2EN4cute5tupleIJNS5_1CILi1EEES8_S8_EEENS6_IJNS7_ILi192EEENS7_ILi160EEENS7_ILi64EEEEEELi64ENS_12float_e4m3_tEfNS_4arch4Sm90ELb1ELb0ELb0ELb1ELb1ELb1ELb0ELb1ELb1ELb1ELb0ELb0EEENS1_21CollectiveEpilogueFwdINS6_IJSA_SC_SB_EEES9_NS_10bfloat16_tESG_Li384ELb1ELb1ELb0ELb1EEENS1_36VarlenDynamicPersistentTileSchedulerILi192ELi160ELi384ELi128ELb0ELb1ELb1ELb1ELb1ELb1EEEEEEEEEvNT_6ParamsE --------------------------
	.section	.text._ZN7cutlass13device_kernelIN5flash11enable_sm90INS1_16FlashAttnFwdSm90INS1_25CollectiveMainloopFwdSm90ILi2EN4cute5tupleIJNS5_1CILi1EEES8_S8_EEENS6_IJNS7_ILi192EEENS7_ILi160EEENS7_ILi64EEEEEELi64ENS_12float_e4m3_tEfNS_4arch4Sm90ELb1ELb0ELb0ELb1ELb1ELb1ELb0ELb1ELb1ELb1ELb0ELb0EEENS1_21CollectiveEpilogueFwdINS6_IJSA_SC_SB_EEES9_NS_10bfloat16_tESG_Li384ELb1ELb1ELb0ELb1EEENS1_36VarlenDynamicPersistentTileSchedulerILi192ELi160ELi384ELi128ELb0ELb1ELb1ELb1ELb1ELb1EEEEEEEEEvNT_6ParamsE,"ax",@progbits
	.align	128
.text._ZN7cutlass13device_kernelIN5flash11enable_sm90INS1_16FlashAttnFwdSm90INS1_25CollectiveMainloopFwdSm90ILi2EN4cute5tupleIJNS5_1CILi1EEES8_S8_EEENS6_IJNS7_ILi192EEENS7_ILi160EEENS7_ILi64EEEEEELi64ENS_12float_e4m3_tEfNS_4arch4Sm90ELb1ELb0ELb0ELb1ELb1ELb1ELb0ELb1ELb1ELb1ELb0ELb0EEENS1_21CollectiveEpilogueFwdINS6_IJSA_SC_SB_EEES9_NS_10bfloat16_tESG_Li384ELb1ELb1ELb0ELb1EEENS1_36VarlenDynamicPersistentTileSchedulerILi192ELi160ELi384ELi128ELb0ELb1ELb1ELb1ELb1ELb1EEEEEEEEEvNT_6ParamsE:
        .type           _ZN7cutlass13device_kernelIN5flash11enable_sm90INS1_16FlashAttnFwdSm90INS1_25CollectiveMainloopFwdSm90ILi2EN4cute5tupleIJNS5_1CILi1EEES8_S8_EEENS6_IJNS7_ILi192EEENS7_ILi160EEENS7_ILi64EEEEEELi64ENS_12float_e4m3_tEfNS_4arch4Sm90ELb1ELb0ELb0ELb1ELb1ELb1ELb0ELb1ELb1ELb1ELb0ELb0EEENS1_21CollectiveEpilogueFwdINS6_IJSA_SC_SB_EEES9_NS_10bfloat16_tESG_Li384ELb1ELb1ELb0ELb1EEENS1_36VarlenDynamicPersistentTileSchedulerILi192ELi160ELi384ELi128ELb0ELb1ELb1ELb1ELb1ELb1EEEEEEEEEvNT_6ParamsE,@function
        .size           _ZN7cutlass13device_kernelIN5flash11enable_sm90INS1_16FlashAttnFwdSm90INS1_25CollectiveMainloopFwdSm90ILi2EN4cute5tupleIJNS5_1CILi1EEES8_S8_EEENS6_IJNS7_ILi192EEENS7_ILi160EEENS7_ILi64EEEEEELi64ENS_12float_e4m3_tEfNS_4arch4Sm90ELb1ELb0ELb0ELb1ELb1ELb1ELb0ELb1ELb1ELb1ELb0ELb0EEENS1_21CollectiveEpilogueFwdINS6_IJSA_SC_SB_EEES9_NS_10bfloat16_tESG_Li384ELb1ELb1ELb0ELb1EEENS1_36VarlenDynamicPersistentTileSchedulerILi192ELi160ELi384ELi128ELb0ELb1ELb1ELb1ELb1ELb1EEEEEEEEEvNT_6ParamsE,(.L_x_17 - _ZN7cutlass13device_kernelIN5flash11enable_sm90INS1_16FlashAttnFwdSm90INS1_25CollectiveMainloopFwdSm90ILi2EN4cute5tupleIJNS5_1CILi1EEES8_S8_EEENS6_IJNS7_ILi192EEENS7_ILi160EEENS7_ILi64EEEEEELi64ENS_12float_e4m3_tEfNS_4arch4Sm90ELb1ELb0ELb0ELb1ELb1ELb1ELb0ELb1ELb1ELb1ELb0ELb0EEENS1_21CollectiveEpilogueFwdINS6_IJSA_SC_SB_EEES9_NS_10bfloat16_tESG_Li384ELb1ELb1ELb0ELb1EEENS1_36VarlenDynamicPersistentTileSchedulerILi192ELi160ELi384ELi128ELb0ELb1ELb1ELb1ELb1ELb1EEEEEEEEEvNT_6ParamsE)
        .other          _ZN7cutlass13device_kernelIN5flash11enable_sm90INS1_16FlashAttnFwdSm90INS1_25CollectiveMainloopFwdSm90ILi2EN4cute5tupleIJNS5_1CILi1EEES8_S8_EEENS6_IJNS7_ILi192EEENS7_ILi160EEENS7_ILi64EEEEEELi64ENS_12float_e4m3_tEfNS_4arch4Sm90ELb1ELb0ELb0ELb1ELb1ELb1ELb0ELb1ELb1ELb1ELb0ELb0EEENS1_21CollectiveEpilogueFwdINS6_IJSA_SC_SB_EEES9_NS_10bfloat16_tESG_Li384ELb1ELb1ELb0ELb1EEENS1_36VarlenDynamicPersistentTileSchedulerILi192ELi160ELi384ELi128ELb0ELb1ELb1ELb1ELb1ELb1EEEEEEEEEvNT_6ParamsE,@"STO_CUDA_ENTRY STV_DEFAULT"
_ZN7cutlass13device_kernelIN5flash11enable_sm90INS1_16FlashAttnFwdSm90INS1_25CollectiveMainloopFwdSm90ILi2EN4cute5tupleIJNS5_1CILi1EEES8_S8_EEENS6_IJNS7_ILi192EEENS7_ILi160EEENS7_ILi64EEEEEELi64ENS_12float_e4m3_tEfNS_4arch4Sm90ELb1ELb0ELb0ELb1ELb1ELb1ELb0ELb1ELb1ELb1ELb0ELb0EEENS1_21CollectiveEpilogueFwdINS6_IJSA_SC_SB_EEES9_NS_10bfloat16_tESG_Li384ELb1ELb1ELb0ELb1EEENS1_36VarlenDynamicPersistentTileSchedulerILi192ELi160ELi384ELi128ELb0ELb1ELb1ELb1ELb1ELb1EEEEEEEEEvNT_6ParamsE:
[----:B------:R-:W-:Y:S01]  /*0000*/  LDC R1, c[0x0][0x37c] ;  /* 0x0000df00ff017b82 */ /* 0x000fe20000000800 */
[----:B------:R-:W-:Y:S05]  /*0010*/  EXIT ;  /* 0x000000000000794d */ /* 0x000fea0003800000 */
.L_x_8:
        /* <DEDUP_REMOVED lines=14> */
.L_x_17:


//--------------------- .nv.shared.reserved.0     --------------------------
	.section	.nv.shared.reserved.0,"aw",@nobits
	.weak		__nv_reservedSMEM_offset_0_alias
	.size		__nv_reservedSMEM_offset_0_alias, 0, 64
	.other		__nv_reservedSMEM_offset_0_alias,@"STO_CUDA_RESERVED_SHARED STV_DEFAULT"
__nv_reservedSMEM_offset_0_alias:
	.zero		0
	.zero		64


//--------------------- .nv.global                --------------------------
	.section	.nv.global,"aw",@nobits
.nv.global:
	.type		_ZN71_INTERNAL_c056dcf3_35_flash_fwd_hdim64_e4m3_paged_sm90_cu_bdbb69e5_35884cute1_E,@object
	.size		_ZN71_INTERNAL_c056dcf3_35_flash_fwd_hdim64_e4m3_paged_sm90_cu_bdbb69e5_35884cute1_E,(_ZN71_INTERNAL_c056dcf3_35_flash_fwd_hdim64_e4m3_paged_sm90_cu_bdbb69e5_35884cuda3std3__45__cpo6cbeginE - _ZN71_INTERNAL_c056dcf3_35_flash_fwd_hdim64_e4m3_paged_sm90_cu_bdbb69e5_35884cute1_E)
_ZN71_INTERNAL_c056dcf3_35_flash_fwd_hdim64_e4m3_paged_sm90_cu_bdbb69e5_35884cute1_E:
	.zero		1
	.type		_ZN71_INTERNAL_c056dcf3_35_flash_fwd_hdim64_e4m3_paged_sm90_cu_bdbb69e5_35884cuda3std3__45__cpo6cbeginE,@object
	.size		_ZN71_INTERNAL_c056dcf3_35_flash_fwd_hdim64_e4m3_paged_sm90_cu_bdbb69e5_35884cuda3std3__45__cpo6cbeginE,(_ZN71_INTERNAL_c056dcf3_35_flash_fwd_hdim64_e4m3_paged_sm90_cu_bdbb69e5_35884cuda3std3__48in_placeE - _ZN71_INTERNAL_c056dcf3_35_flash_fwd_hdim64_e4m3_paged_sm90_cu_bdbb69e5_35884cuda3std3__45__cpo6cbeginE)
_ZN71_INTERNAL_c056dcf3_35_flash_fwd_hdim64_e4m3_paged_sm90_cu_bdbb69e5_35884cuda3std3__45__cpo6cbeginE:
	.zero		1
	.type		_ZN71_INTERNAL_c056dcf3_35_flash_fwd_hdim64_e4m3_paged_sm90_cu_bdbb69e5_35884cuda3std3__48in_placeE,@object
	.size		_ZN71_INTERNAL_c056dcf3_35_flash_fwd_hdim64_e4m3_paged_sm90_cu_bdbb69e5_35884cuda3std3__48in_placeE,(_ZN71_INTERNAL_c056dcf3_35_flash_fwd_hdim64_e4m3_paged_sm90_cu_bdbb69e5_35884cuda3std6ranges3__45__cpo9iter_moveE - _ZN71_INTERNAL_c056dcf3_35_flash_fwd_hdim64_e4m3_paged_sm90_cu_bdbb69e5_35884cuda3std3__48in_placeE)
_ZN71_INTERNAL_c056dcf3_35_flash_fwd_hdim64_e4m3_paged_sm90_cu_bdbb69e5_35884cuda3std3__48in_placeE:
	.zero		1
	.type		_ZN71_INTERNAL_c056dcf3_35_flash_fwd_hdim64_e4m3_paged_sm90_cu_bdbb69e5_35884cuda3std6ranges3__45__cpo9iter_moveE,@object
	.size		_ZN71_INTERNAL_c056dcf3_35_flash_fwd_hdim64_e4m3_paged_sm90_cu_bdbb69e5_35884cuda3std6ranges3__45__cpo9iter_moveE,(_ZN71_INTERNAL_c056dcf3_35_flash_fwd_hdim64_e4m3_paged_sm90_cu_bdbb69e5_35884cuda3std3__45__cpo5beginE - _ZN71_INTERNAL_c056dcf3_35_flash_fwd_hdim64_e4m3_paged_sm90_cu_bdbb69e5_35884cuda3std6ranges3__45__cpo9iter_moveE)
_ZN71_INTERNAL_c056dcf3_35_flash_fwd_hdim64_e4m3_paged_sm90_cu_bdbb69e5_35884cuda3std6ranges3__45__cpo9iter_moveE:
	.zero		1
	.type		_ZN71_INTERNAL_c056dcf3_35_flash_fwd_hdim64_e4m3_paged_sm90_cu_bdbb69e5_35884cuda3std3__45__cpo5beginE,@object
	.size		_ZN71_INTERNAL_c056dcf3_35_flash_fwd_hdim64_e4m3_paged_sm90_cu_bdbb69e5_35884cuda3std3__45__cpo5beginE,(_ZN71_INTERNAL_c056dcf3_35_flash_fwd_hdim64_e4m3_paged_sm90_cu_bdbb69e5_35884cuda3std3__473_GLOBAL__N__c056dcf3_35_flash_fwd_hdim64_e4m3_paged_sm90_cu_bdbb69e5_35886ignoreE - _ZN71_INTERNAL_c056dcf3_35_flash_fwd_hdim64_e4m3_paged_sm90_cu_bdbb69e5_35884cuda3std3__45__cpo5beginE)
_ZN71_INTERNAL_c056dcf3_35_flash_fwd_hdim64_e4m3_paged_sm90_cu_bdbb69e5_35884cuda3std3__45__cpo5beginE:
	.zero		1
	.type		_ZN71_INTERNAL_c056dcf3_35_flash_fwd_hdim64_e4m3_paged_sm90_cu_bdbb69e5_35884cuda3std3__473_GLOBAL__N__c056dcf3_35_flash_fwd_hdim64_e4m3_paged_sm90_cu_bdbb69e5_35886ignoreE,@object
	.size		_ZN71_INTERNAL_c056dcf3_35_flash_fwd_hdim64_e4m3_paged_sm90_cu_bdbb69e5_35884cuda3std3__473_GLOBAL__N__c056dcf3_35_flash_fwd_hdim64_e4m3_paged_sm90_cu_bdbb69e5_35886ignoreE,(_ZN71_INTERNAL_c056dcf3_35_flash_fwd_hdim64_e4m3_paged_sm90_cu_bdbb69e5_35884cute7productE - _ZN71_INTERNAL_c056dcf3_35_flash_fwd_hdim64_e4m3_paged_sm90_cu_bdbb69e5_35884cuda3std3__473_GLOBAL__N__c056dcf3_35_flash_fwd_hdim64_e4m3_paged_sm90_cu_bdbb69e5_35886ignoreE)
_ZN71_INTERNAL_c056dcf3_35_flash_fwd_hdim64_e4m3_paged_sm90_cu_bdbb69e5_35884cuda3std3__473_GLOBAL__N__c056dcf3_35_flash_fwd_hdim64_e4m3_paged_sm90_cu_bdbb69e5_35886ignoreE:
	.zero		1
	.type		_ZN71_INTERNAL_c056dcf3_35_flash_fwd_hdim64_e4m3_paged_sm90_cu_bdbb69e5_35884cute7productE,@object
	.size		_ZN71_INTERNAL_c056dcf3_35_flash_fwd_hdim64_e4m3_paged_sm90_cu_bdbb69e5_35884cute7productE,(_ZN71_INTERNAL_c056dcf3_35_flash_fwd_hdim64_e4m3_paged_sm90_cu_bdbb69e5_35884cuda3std3__45__cpo3endE - _ZN71_INTERNAL_c056dcf3_35_flash_fwd_hdim64_e4m3_paged_sm90_cu_bdbb69e5_35884cute7productE)
_ZN71_INTERNAL_c056dcf3_35_flash_fwd_hdim64_e4m3_paged_sm90_cu_bdbb69e5_35884cute7productE:
	.zero		1
	.type		_ZN71_INTERNAL_c056dcf3_35_flash_fwd_hdim64_e4m3_paged_sm90_cu_bdbb69e5_35884cuda3std3__45__cpo3endE,@object
	.size		_ZN71_INTERNAL_c056dcf3_35_flash_fwd_hdim64_e4m3_paged_sm90_cu_bdbb69e5_35884cuda3std3__45__cpo3endE,(_ZN71_INTERNAL_c056dcf3_35_flash_fwd_hdim64_e4m3_paged_sm90_cu_bdbb69e5_35884cuda3std3__419piecewise_constructE - _ZN71_INTERNAL_c056dcf3_35_flash_fwd_hdim64_e4m3_paged_sm90_cu_bdbb69e5_35884cuda3std3__45__cpo3endE)
_ZN71_INTERNAL_c056dcf3_35_flash_fwd_hdim64_e4m3_paged_sm90_cu_bdbb69e5_35884cuda3std3__45__cpo3endE:
	.zero		1
	.type		_ZN71_INTERNAL_c056dcf3_35_flash_fwd_hdim64_e4m3_paged_sm90_cu_bdbb69e5_35884cuda3std3__419piecewise_constructE,@object
	.size		_ZN71_INTERNAL_c056dcf3_35_flash_fwd_hdim64_e4m3_paged_sm90_cu_bdbb69e5_35884cuda3std3__419piecewise_constructE,(_ZN71_INTERNAL_c056dcf3_35_flash_fwd_hdim64_e4m3_paged_sm90_cu_bdbb69e5_35884cuda3std3__45__cpo4cendE - _ZN71_INTERNAL_c056dcf3_35_flash_fwd_hdim64_e4m3_paged_sm90_cu_bdbb69e5_35884cuda3std3__419piecewise_constructE)
_ZN71_INTERNAL_c056dcf3_35_flash_fwd_hdim64_e4m3_paged_sm90_cu_bdbb69e5_35884cuda3std3__419piecewise_constructE:
	.zero		1
	.type		_ZN71_INTERNAL_c056dcf3_35_flash_fwd_hdim64_e4m3_paged_sm90_cu_bdbb69e5_35884cuda3std3__45__cpo4cendE,@object
	.size		_ZN71_INTERNAL_c056dcf3_35_flash_fwd_hdim64_e4m3_paged_sm90_cu_bdbb69e5_35884cuda3std3__45__cpo4cendE,(_ZN71_INTERNAL_c056dcf3_35_flash_fwd_hdim64_e4m3_paged_sm90_cu_bdbb69e5_35884cuda3std6ranges3__45__cpo4swapE - _ZN71_INTERNAL_c056dcf3_35_flash_fwd_hdim64_e4m3_paged_sm90_cu_bdbb69e5_35884cuda3std3__45__cpo4cendE)
_ZN71_INTERNAL_c056dcf3_35_flash_fwd_hdim64_e4m3_paged_sm90_cu_bdbb69e5_35884cuda3std3__45__cpo4cendE:
	.zero		1
	.type		_ZN71_INTERNAL_c056dcf3_35_flash_fwd_hdim64_e4m3_paged_sm90_cu_bdbb69e5_35884cuda3std6ranges3__45__cpo4swapE,@object
	.size		_ZN71_INTERNAL_c056dcf3_35_flash_fwd_hdim64_e4m3_paged_sm90_cu_bdbb69e5_35884cuda3std6ranges3__45__cpo4swapE,(.L_7 - _ZN71_INTERNAL_c056dcf3_35_flash_fwd_hdim64_e4m3_paged_sm90_cu_bdbb69e5_35884cuda3std6ranges3__45__cpo4swapE)
_ZN71_INTERNAL_c056dcf3_35_flash_fwd_hdim64_e4m3_paged_sm90_cu_bdbb69e5_35884cuda3std6ranges3__45__cpo4swapE:
	.zero		1
.L_7:


//--------------------- .nv.constant0._ZN7cutlass13device_kernelIN5flash11enable_sm90INS1_16FlashAttnFwdSm90INS1_25CollectiveMainloopFwdSm90ILi2EN4cute5tupleIJNS5_1CILi1EEES8_S8_EEENS6_IJNS7_ILi192EEENS7_ILi160EEENS7_ILi64EEEEEELi64ENS_12float_e4m3_tEfNS_4arch4Sm90ELb0ELb0ELb0ELb0ELb1ELb0ELb0ELb1ELb1ELb1ELb0ELb0EEENS1_21CollectiveEpilogueFwdINS6_IJSA_SC_SB_EEES9_NS_10bfloat16_tESG_Li384ELb0ELb1ELb0ELb1EEENS1_29StaticPersistentTileSchedulerILb0EEEEEEEEEvNT_6ParamsE --------------------------
	.section	.nv.constant0._ZN7cutlass13device_kernelIN5flash11enable_sm90INS1_16FlashAttnFwdSm90INS1_25CollectiveMainloopFwdSm90ILi2EN4cute5tupleIJNS5_1CILi1EEES8_S8_EEENS6_IJNS7_ILi192EEENS7_ILi160EEENS7_ILi64EEEEEELi64ENS_12float_e4m3_tEfNS_4arch4Sm90ELb0ELb0ELb0ELb0ELb1ELb0ELb0ELb1ELb1ELb1ELb0ELb0EEENS1_21CollectiveEpilogueFwdINS6_IJSA_SC_SB_EEES9_NS_10bfloat16_tESG_Li384ELb0ELb1ELb0ELb1EEENS1_29StaticPersistentTileSchedulerILb0EEEEEEEEEvNT_6ParamsE,"a",@progbits
	.sectionflags	@""
	.align	4
.nv.constant0._ZN7cutlass13device_kernelIN5flash11enable_sm90INS1_16FlashAttnFwdSm90INS1_25CollectiveMainloopFwdSm90ILi2EN4cute5tupleIJNS5_1CILi1EEES8_S8_EEENS6_IJNS7_ILi192EEENS7_ILi160EEENS7_ILi64EEEEEELi64ENS_12float_e4m3_tEfNS_4arch4Sm90ELb0ELb0ELb0ELb0ELb1ELb0ELb0ELb1ELb1ELb1ELb0ELb0EEENS1_21CollectiveEpilogueFwdINS6_IJSA_SC_SB_EEES9_NS_10bfloat16_tESG_Li384ELb0ELb1ELb0ELb1EEENS1_29StaticPersistentTileSchedulerILb0EEEEEEEEEvNT_6ParamsE:
	.zero		3456


//--------------------- .nv.constant0._ZN7cutlass13device_kernelIN5flash11enable_sm90INS1_16FlashAttnFwdSm90INS1_25CollectiveMainloopFwdSm90ILi2EN4cute5tupleIJNS5_1CILi1EEES8_S8_EEENS6_IJNS7_ILi192EEENS7_ILi160EEENS7_ILi64EEEEEELi64ENS_12float_e4m3_tEfNS_4arch4Sm90ELb0ELb0ELb0ELb1ELb1ELb0ELb0ELb1ELb1ELb1ELb0ELb0EEENS1_21CollectiveEpilogueFwdINS6_IJSA_SC_SB_EEES9_NS_10bfloat16_tESG_Li384ELb1ELb1ELb0ELb1EEENS1_36VarlenDynamicPersistentTileSchedulerILi192ELi160ELi384ELi128ELb0ELb1ELb1ELb0ELb1ELb1EEEEEEEEEvNT_6ParamsE --------------------------
	.section	.nv.constant0._ZN7cutlass13device_kernelIN5flash11enable_sm90INS1_16FlashAttnFwdSm90INS1_25CollectiveMainloopFwdSm90ILi2EN4cute5tupleIJNS5_1CILi1EEES8_S8_EEENS6_IJNS7_ILi192EEENS7_ILi160EEENS7_ILi64EEEEEELi64ENS_12float_e4m3_tEfNS_4arch4Sm90ELb0ELb0ELb0ELb1ELb1ELb0ELb0ELb1ELb1ELb1ELb0ELb0EEENS1_21CollectiveEpilogueFwdINS6_IJSA_SC_SB_EEES9_NS_10bfloat16_tESG_Li384ELb1ELb1ELb0ELb1EEENS1_36VarlenDynamicPersistentTileSchedulerILi192ELi160ELi384ELi128ELb0ELb1ELb1ELb0ELb1ELb1EEEEEEEEEvNT_6ParamsE,"a",@progbits
	.sectionflags	@""
	.align	4
.nv.constant0._ZN7cutlass13device_kernelIN5flash11enable_sm90INS1_16FlashAttnFwdSm90INS1_25CollectiveMainloopFwdSm90ILi2EN4cute5tupleIJNS5_1CILi1EEES8_S8_EEENS6_IJNS7_ILi192EEENS7_ILi160EEENS7_ILi64EEEEEELi64ENS_12float_e4m3_tEfNS_4arch4Sm90ELb0ELb0ELb0ELb1ELb1ELb0ELb0ELb1ELb1ELb1ELb0ELb0EEENS1_21CollectiveEpilogueFwdINS6_IJSA_SC_SB_EEES9_NS_10bfloat16_tESG_Li384ELb1ELb1ELb0ELb1EEENS1_36VarlenDynamicPersistentTileSchedulerILi192ELi160ELi384ELi128ELb0ELb1ELb1ELb0ELb1ELb1EEEEEEEEEvNT_6ParamsE:
	.zero		3584


//--------------------- .nv.constant0._ZN7cutlass13device_kernelIN5flash11enable_sm90INS1_16FlashAttnFwdSm90INS1_25CollectiveMainloopFwdSm90ILi2EN4cute5tupleIJNS5_1CILi1EEES8_S8_EEENS6_IJNS7_ILi192EEENS7_ILi160EEENS7_ILi64EEEEEELi64ENS_12float_e4m3_tEfNS_4arch4Sm90ELb0ELb0ELb0ELb1ELb1ELb1ELb0ELb1ELb1ELb1ELb0ELb0EEENS1_21CollectiveEpilogueFwdINS6_IJSA_SC_SB_EEES9_NS_10bfloat16_tESG_Li384ELb1ELb1ELb0ELb1EEENS1_36VarlenDynamicPersistentTileSchedulerILi192ELi160ELi384ELi128ELb0ELb1ELb1ELb0ELb1ELb1EEEEEEEEEvNT_6ParamsE --------------------------
	.section	.nv.constant0._ZN7cutlass13device_kernelIN5flash11enable_sm90INS1_16FlashAttnFwdSm90INS1_25CollectiveMainloopFwdSm90ILi2EN4cute5tupleIJNS5_1CILi1EEES8_S8_EEENS6_IJNS7_ILi192EEENS7_ILi160EEENS7_ILi64EEEEEELi64ENS_12float_e4m3_tEfNS_4arch4Sm90ELb0ELb0ELb0ELb1ELb1ELb1ELb0ELb1ELb1ELb1ELb0ELb0EEENS1_21CollectiveEpilogueFwdINS6_IJSA_SC_SB_EEES9_NS_10bfloat16_tESG_Li384ELb1ELb1ELb0ELb1EEENS1_36VarlenDynamicPersistentTileSchedulerILi192ELi160ELi384ELi128ELb0ELb1ELb1ELb0ELb1ELb1EEEEEEEEEvNT_6ParamsE,"a",@progbits
	.sectionflags	@""
	.align	4
.nv.constant0._ZN7cutlass13device_kernelIN5flash11enable_sm90INS1_16FlashAttnFwdSm90INS1_25CollectiveMainloopFwdSm90ILi2EN4cute5tupleIJNS5_1CILi1EEES8_S8_EEENS6_IJNS7_ILi192EEENS7_ILi160EEENS7_ILi64EEEEEELi64ENS_12float_e4m3_tEfNS_4arch4Sm90ELb0ELb0ELb0ELb1ELb1ELb1ELb0ELb1ELb1ELb1ELb0ELb0EEENS1_21CollectiveEpilogueFwdINS6_IJSA_SC_SB_EEES9_NS_10bfloat16_tESG_Li384ELb1ELb1ELb0ELb1EEENS1_36VarlenDynamicPersistentTileSchedulerILi192ELi160ELi384ELi128ELb0ELb1ELb1ELb0ELb1ELb1EEEEEEEEEvNT_6ParamsE:
	.zero		3584


//--------------------- .nv.constant0._ZN7cutlass13device_kernelIN5flash11enable_sm90INS1_16FlashAttnFwdSm90INS1_25CollectiveMainloopFwdSm90ILi2EN4cute5tupleIJNS5_1CILi1EEES8_S8_EEENS6_IJNS7_ILi192EEENS7_ILi160EEENS7_ILi64EEEEEELi64ENS_12float_e4m3_tEfNS_4arch4Sm90ELb0ELb1ELb0ELb0ELb1ELb0ELb0ELb1ELb1ELb1ELb0ELb0EEENS1_21CollectiveEpilogueFwdINS6_IJSA_SC_SB_EEES9_NS_10bfloat16_tESG_Li384ELb0ELb1ELb0ELb1EEENS1_30DynamicPersistentTileSchedulerILi384ELi128ELb0ELb1ELb1EEEEEEEEEvNT_6ParamsE --------------------------
	.section	.nv.constant0._ZN7cutlass13device_kernelIN5flash11enable_sm90INS1_16FlashAttnFwdSm90INS1_25CollectiveMainloopFwdSm90ILi2EN4cute5tupleIJNS5_1CILi1EEES8_S8_EEENS6_IJNS7_ILi192EEENS7_ILi160EEENS7_ILi64EEEEEELi64ENS_12float_e4m3_tEfNS_4arch4Sm90ELb0ELb1ELb0ELb0ELb1ELb0ELb0ELb1ELb1ELb1ELb0ELb0EEENS1_21CollectiveEpilogueFwdINS6_IJSA_SC_SB_EEES9_NS_10bfloat16_tESG_Li384ELb0ELb1ELb0ELb1EEENS1_30DynamicPersistentTileSchedulerILi384ELi128ELb0ELb1ELb1EEEEEEEEEvNT_6ParamsE,"a",@progbits
	.sectionflags	@""
	.align	4
.nv.constant0._ZN7cutlass13device_kernelIN5flash11enable_sm90INS1_16FlashAttnFwdSm90INS1_25CollectiveMainloopFwdSm90ILi2EN4cute5tupleIJNS5_1CILi1EEES8_S8_EEENS6_IJNS7_ILi192EEENS7_ILi160EEENS7_ILi64EEEEEELi64ENS_12float_e4m3_tEfNS_4arch4Sm90ELb0ELb1ELb0ELb0ELb1ELb0ELb0ELb1ELb1ELb1ELb0ELb0EEENS1_21CollectiveEpilogueFwdINS6_IJSA_SC_SB_EEES9_NS_10bfloat16_tESG_Li384ELb0ELb1ELb0ELb1EEENS1_30DynamicPersistentTileSchedulerILi384ELi128ELb0ELb1ELb1EEEEEEEEEvNT_6ParamsE:
	.zero		3584


//--------------------- .nv.constant0._ZN7cutlass13device_kernelIN5flash11enable_sm90INS1_16FlashAttnFwdSm90INS1_25CollectiveMainloopFwdSm90ILi2EN4cute5tupleIJNS5_1CILi1EEES8_S8_EEENS6_IJNS7_ILi192EEENS7_ILi160EEENS7_ILi64EEEEEELi64ENS_12float_e4m3_tEfNS_4arch4Sm90ELb0ELb1ELb0ELb1ELb1ELb0ELb0ELb1ELb1ELb1ELb0ELb0EEENS1_21CollectiveEpilogueFwdINS6_IJSA_SC_SB_EEES9_NS_10bfloat16_tESG_Li384ELb1ELb1ELb0ELb1EEENS1_36VarlenDynamicPersistentTileSchedulerILi192ELi160ELi384ELi128ELb0ELb1ELb1ELb1ELb0ELb1EEEEEEEEEvNT_6ParamsE --------------------------
	.section	.nv.constant0._ZN7cutlass13device_kernelIN5flash11enable_sm90INS1_16FlashAttnFwdSm90INS1_25CollectiveMainloopFwdSm90ILi2EN4cute5tupleIJNS5_1CILi1EEES8_S8_EEENS6_IJNS7_ILi192EEENS7_ILi160EEENS7_ILi64EEEEEELi64ENS_12float_e4m3_tEfNS_4arch4Sm90ELb0ELb1ELb0ELb1ELb1ELb0ELb0ELb1ELb1ELb1ELb0ELb0EEENS1_21CollectiveEpilogueFwdINS6_IJSA_SC_SB_EEES9_NS_10bfloat16_tESG_Li384ELb1ELb1ELb0ELb1EEENS1_36VarlenDynamicPersistentTileSchedulerILi192ELi160ELi384ELi128ELb0ELb1ELb1ELb1ELb0ELb1EEEEEEEEEvNT_6ParamsE,"a",@progbits
	.sectionflags	@""
	.align	4
.nv.constant0._ZN7cutlass13device_kernelIN5flash11enable_sm90INS1_16FlashAttnFwdSm90INS1_25CollectiveMainloopFwdSm90ILi2EN4cute5tupleIJNS5_1CILi1EEES8_S8_EEENS6_IJNS7_ILi192EEENS7_ILi160EEENS7_ILi64EEEEEELi64ENS_12float_e4m3_tEfNS_4arch4Sm90ELb0ELb1ELb0ELb1ELb1ELb0ELb0ELb1ELb1ELb1ELb0ELb0EEENS1_21CollectiveEpilogueFwdINS6_IJSA_SC_SB_EEES9_NS_10bfloat16_tESG_Li384ELb1ELb1ELb0ELb1EEENS1_36VarlenDynamicPersistentTileSchedulerILi192ELi160ELi384ELi128ELb0ELb1ELb1ELb1ELb0ELb1EEEEEEEEEvNT_6ParamsE:
	.zero		3584


//--------------------- .nv.constant0._ZN7cutlass13device_kernelIN5flash11enable_sm90INS1_16FlashAttnFwdSm90INS1_25CollectiveMainloopFwdSm90ILi2EN4cute5tupleIJNS5_1CILi1EEES8_S8_EEENS6_IJNS7_ILi192EEENS7_ILi160EEENS7_ILi64EEEEEELi64ENS_12float_e4m3_tEfNS_4arch4Sm90ELb0ELb1ELb0ELb1ELb1ELb1ELb0ELb1ELb1ELb1ELb0ELb0EEENS1_21CollectiveEpilogueFwdINS6_IJSA_SC_SB_EEES9_NS_10bfloat16_tESG_Li384ELb1ELb1ELb0ELb1EEENS1_36VarlenDynamicPersistentTileSchedulerILi192ELi160ELi384ELi128ELb0ELb1ELb1ELb1ELb0ELb1EEEEEEEEEvNT_6ParamsE --------------------------
	.section	.nv.constant0._ZN7cutlass13device_kernelIN5flash11enable_sm90INS1_16FlashAttnFwdSm90INS1_25CollectiveMainloopFwdSm90ILi2EN4cute5tupleIJNS5_1CILi1EEES8_S8_EEENS6_IJNS7_ILi192EEENS7_ILi160EEENS7_ILi64EEEEEELi64ENS_12float_e4m3_tEfNS_4arch4Sm90ELb0ELb1ELb0ELb1ELb1ELb1ELb0ELb1ELb1ELb1ELb0ELb0EEENS1_21CollectiveEpilogueFwdINS6_IJSA_SC_SB_EEES9_NS_10bfloat16_tESG_Li384ELb1ELb1ELb0ELb1EEENS1_36VarlenDynamicPersistentTileSchedulerILi192ELi160ELi384ELi128ELb0ELb1ELb1ELb1ELb0ELb1EEEEEEEEEvNT_6ParamsE,"a",@progbits
	.sectionflags	@""
	.align	4
.nv.constant0._ZN7cutlass13device_kernelIN5flash11enable_sm90INS1_16FlashAttnFwdSm90INS1_25CollectiveMainloopFwdSm90ILi2EN4cute5tupleIJNS5_1CILi1EEES8_S8_EEENS6_IJNS7_ILi192EEENS7_ILi160EEENS7_ILi64EEEEEELi64ENS_12float_e4m3_tEfNS_4arch4Sm90ELb0ELb1ELb0ELb1ELb1ELb1ELb0ELb1ELb1ELb1ELb0ELb0EEENS1_21CollectiveEpilogueFwdINS6_IJSA_SC_SB_EEES9_NS_10bfloat16_tESG_Li384ELb1ELb1ELb0ELb1EEENS1_36VarlenDynamicPersistentTileSchedulerILi192ELi160ELi384ELi128ELb0ELb1ELb1ELb1ELb0ELb1EEEEEEEEEvNT_6ParamsE:
	.zero		3584


//--------------------- .nv.constant0._ZN7cutlass13device_kernelIN5flash11enable_sm90INS1_16FlashAttnFwdSm90INS1_25CollectiveMainloopFwdSm90ILi2EN4cute5tupleIJNS5_1CILi1EEES8_S8_EEENS6_IJNS7_ILi192EEENS7_ILi160EEENS7_ILi64EEEEEELi64ENS_12float_e4m3_tEfNS_4arch4Sm90ELb1ELb0ELb0ELb0ELb1ELb0ELb0ELb1ELb1ELb1ELb0ELb0EEENS1_21CollectiveEpilogueFwdINS6_IJSA_SC_SB_EEES9_NS_10bfloat16_tESG_Li384ELb0ELb1ELb0ELb1EEENS1_30DynamicPersistentTileSchedulerILi384ELi128ELb0ELb1ELb1EEEEEEEEEvNT_6ParamsE --------------------------
	.section	.nv.constant0._ZN7cutlass13device_kernelIN5flash11enable_sm90INS1_16FlashAttnFwdSm90INS1_25CollectiveMainloopFwdSm90ILi2EN4cute5tupleIJNS5_1CILi1EEES8_S8_EEENS6_IJNS7_ILi192EEENS7_ILi160EEENS7_ILi64EEEEEELi64ENS_12float_e4m3_tEfNS_4arch4Sm90ELb1ELb0ELb0ELb0ELb1ELb0ELb0ELb1ELb1ELb1ELb0ELb0EEENS1_21CollectiveEpilogueFwdINS6_IJSA_SC_SB_EEES9_NS_10bfloat16_tESG_Li384ELb0ELb1ELb0ELb1EEENS1_30DynamicPersistentTileSchedulerILi384ELi128ELb0ELb1ELb1EEEEEEEEEvNT_6ParamsE,"a",@progbits
	.sectionflags	@""
	.align	4
.nv.constant0._ZN7cutlass13device_kernelIN5flash11enable_sm90INS1_16FlashAttnFwdSm90INS1_25CollectiveMainloopFwdSm90ILi2EN4cute5tupleIJNS5_1CILi1EEES8_S8_EEENS6_IJNS7_ILi192EEENS7_ILi160EEENS7_ILi64EEEEEELi64ENS_12float_e4m3_tEfNS_4arch4Sm90ELb1ELb0ELb0ELb0ELb1ELb0ELb0ELb1ELb1ELb1ELb0ELb0EEENS1_21CollectiveEpilogueFwdINS6_IJSA_SC_SB_EEES9_NS_10bfloat16_tESG_Li384ELb0ELb1ELb0ELb1EEENS1_30DynamicPersistentTileSchedulerILi384ELi128ELb0ELb1ELb1EEEEEEEEEvNT_6ParamsE:
	.zero		3584


//--------------------- .nv.constant0._ZN7cutlass13device_kernelIN5flash11enable_sm90INS1_16FlashAttnFwdSm90INS1_25CollectiveMainloopFwdSm90ILi2EN4cute5tupleIJNS5_1CILi1EEES8_S8_EEENS6_IJNS7_ILi192EEENS7_ILi160EEENS7_ILi64EEEEEELi64ENS_12float_e4m3_tEfNS_4arch4Sm90ELb1ELb0ELb0ELb1ELb1ELb0ELb0ELb1ELb1ELb1ELb0ELb0EEENS1_21CollectiveEpilogueFwdINS6_IJSA_SC_SB_EEES9_NS_10bfloat16_tESG_Li384ELb1ELb1ELb0ELb1EEENS1_36VarlenDynamicPersistentTileSchedulerILi192ELi160ELi384ELi128ELb0ELb1ELb1ELb1ELb1ELb1EEEEEEEEEvNT_6ParamsE --------------------------
	.section	.nv.constant0._ZN7cutlass13device_kernelIN5flash11enable_sm90INS1_16FlashAttnFwdSm90INS1_25CollectiveMainloopFwdSm90ILi2EN4cute5tupleIJNS5_1CILi1EEES8_S8_EEENS6_IJNS7_ILi192EEENS7_ILi160EEENS7_ILi64EEEEEELi64ENS_12float_e4m3_tEfNS_4arch4Sm90ELb1ELb0ELb0ELb1ELb1ELb0ELb0ELb1ELb1ELb1ELb0ELb0EEENS1_21CollectiveEpilogueFwdINS6_IJSA_SC_SB_EEES9_NS_10bfloat16_tESG_Li384ELb1ELb1ELb0ELb1EEENS1_36VarlenDynamicPersistentTileSchedulerILi192ELi160ELi384ELi128ELb0ELb1ELb1ELb1ELb1ELb1EEEEEEEEEvNT_6ParamsE,"a",@progbits
	.sectionflags	@""
	.align	4
.nv.constant0._ZN7cutlass13device_kernelIN5flash11enable_sm90INS1_16FlashAttnFwdSm90INS1_25CollectiveMainloopFwdSm90ILi2EN4cute5tupleIJNS5_1CILi1EEES8_S8_EEENS6_IJNS7_ILi192EEENS7_ILi160EEENS7_ILi64EEEEEELi64ENS_12float_e4m3_tEfNS_4arch4Sm90ELb1ELb0ELb0ELb1ELb1ELb0ELb0ELb1ELb1ELb1ELb0ELb0EEENS1_21CollectiveEpilogueFwdINS6_IJSA_SC_SB_EEES9_NS_10bfloat16_tESG_Li384ELb1ELb1ELb0ELb1EEENS1_36VarlenDynamicPersistentTileSchedulerILi192ELi160ELi384ELi128ELb0ELb1ELb1ELb1ELb1ELb1EEEEEEEEEvNT_6ParamsE:
	.zero		3584


//--------------------- .nv.constant0._ZN7cutlass13device_kernelIN5flash11enable_sm90INS1_16FlashAttnFwdSm90INS1_25CollectiveMainloopFwdSm90ILi2EN4cute5tupleIJNS5_1CILi1EEES8_S8_EEENS6_IJNS7_ILi192EEENS7_ILi160EEENS7_ILi64EEEEEELi64ENS_12float_e4m3_tEfNS_4arch4Sm90ELb1ELb0ELb0ELb1ELb1ELb1ELb0ELb1ELb1ELb1ELb0ELb0EEENS1_21CollectiveEpilogueFwdINS6_IJSA_SC_SB_EEES9_NS_10bfloat16_tESG_Li384ELb1ELb1ELb0ELb1EEENS1_36VarlenDynamicPersistentTileSchedulerILi192ELi160ELi384ELi128ELb0ELb1ELb1ELb1ELb1ELb1EEEEEEEEEvNT_6ParamsE --------------------------
	.section	.nv.constant0._ZN7cutlass13device_kernelIN5flash11enable_sm90INS1_16FlashAttnFwdSm90INS1_25CollectiveMainloopFwdSm90ILi2EN4cute5tupleIJNS5_1CILi1EEES8_S8_EEENS6_IJNS7_ILi192EEENS7_ILi160EEENS7_ILi64EEEEEELi64ENS_12float_e4m3_tEfNS_4arch4Sm90ELb1ELb0ELb0ELb1ELb1ELb1ELb0ELb1ELb1ELb1ELb0ELb0EEENS1_21CollectiveEpilogueFwdINS6_IJSA_SC_SB_EEES9_NS_10bfloat16_tESG_Li384ELb1ELb1ELb0ELb1EEENS1_36VarlenDynamicPersistentTileSchedulerILi192ELi160ELi384ELi128ELb0ELb1ELb1ELb1ELb1ELb1EEEEEEEEEvNT_6ParamsE,"a",@progbits
	.sectionflags	@""
	.align	4
.nv.constant0._ZN7cutlass13device_kernelIN5flash11enable_sm90INS1_16FlashAttnFwdSm90INS1_25CollectiveMainloopFwdSm90ILi2EN4cute5tupleIJNS5_1CILi1EEES8_S8_EEENS6_IJNS7_ILi192EEENS7_ILi160EEENS7_ILi64EEEEEELi64ENS_12float_e4m3_tEfNS_4arch4Sm90ELb1ELb0ELb0ELb1ELb1ELb1ELb0ELb1ELb1ELb1ELb0ELb0EEENS1_21CollectiveEpilogueFwdINS6_IJSA_SC_SB_EEES9_NS_10bfloat16_tESG_Li384ELb1ELb1ELb0ELb1EEENS1_36VarlenDynamicPersistentTileSchedulerILi192ELi160ELi384ELi128ELb0ELb1ELb1ELb1ELb1ELb1EEEEEEEEEvNT_6ParamsE:
	.zero		3584


//--------------------- SYMBOLS --------------------------

	.type		.nv.reservedSmem.offset0,@object
	.size		.nv.reservedSmem.offset0,0x4
